//
// Generated by NVIDIA NVVM Compiler
//
// Compiler Build ID: CL-36424714
// Cuda compilation tools, release 13.0, V13.0.88
// Based on NVVM 20.0.0
//

.version 9.0
.target sm_100
.address_size 64

// _ZZ15row_rmsnorm_f32PfS_S_ifE10shared_val has been demoted
// _ZZ12block_reduceI5SumOpfET0_S1_E9warp_smem has been demoted

.entry _Z15row_rmsnorm_f32PfS_S_if(
	.param .u64 .ptr .align 1 _Z15row_rmsnorm_f32PfS_S_if_param_0,
	.param .u64 .ptr .align 1 _Z15row_rmsnorm_f32PfS_S_if_param_1,
	.param .u64 .ptr .align 1 _Z15row_rmsnorm_f32PfS_S_if_param_2,
	.param .u32 _Z15row_rmsnorm_f32PfS_S_if_param_3,
	.param .f32 _Z15row_rmsnorm_f32PfS_S_if_param_4
)
{
	.reg .pred 	%p<30>;
	.reg .b32 	%r<123>;
	.reg .b32 	%f<175>;
	.reg .b64 	%rd<51>;
	// demoted variable
	.shared .align 4 .f32 _ZZ15row_rmsnorm_f32PfS_S_ifE10shared_val;
	// demoted variable
	.shared .align 4 .b8 _ZZ12block_reduceI5SumOpfET0_S1_E9warp_smem[256];
	ld.param.u64 	%rd12, [_Z15row_rmsnorm_f32PfS_S_if_param_0];
	ld.param.u64 	%rd13, [_Z15row_rmsnorm_f32PfS_S_if_param_1];
	ld.param.u64 	%rd14, [_Z15row_rmsnorm_f32PfS_S_if_param_2];
	ld.param.u32 	%r48, [_Z15row_rmsnorm_f32PfS_S_if_param_3];
	ld.param.f32 	%f16, [_Z15row_rmsnorm_f32PfS_S_if_param_4];
	cvta.to.global.u64 	%rd1, %rd14;
	cvta.to.global.u64 	%rd2, %rd13;
	cvta.to.global.u64 	%rd3, %rd12;
	mov.u32 	%r121, %tid.x;
	shr.s32 	%r49, %r48, 31;
	shr.u32 	%r50, %r49, 30;
	add.s32 	%r51, %r48, %r50;
	shr.s32 	%r2, %r51, 2;
	setp.ge.s32 	%p1, %r121, %r2;
	mov.f32 	%f171, 0f00000000;
	@%p1 bra 	$L__BB0_7;
	mov.u32 	%r3, %ntid.x;
	add.s32 	%r52, %r121, %r3;
	max.u32 	%r53, %r2, %r52;
	setp.lt.u32 	%p2, %r52, %r2;
	selp.u32 	%r54, 1, 0, %p2;
	add.s32 	%r55, %r52, %r54;
	sub.s32 	%r56, %r53, %r55;
	div.u32 	%r57, %r56, %r3;
	add.s32 	%r4, %r57, %r54;
	and.b32  	%r58, %r4, 3;
	setp.eq.s32 	%p3, %r58, 3;
	mov.f32 	%f171, 0f00000000;
	mov.u32 	%r110, %r121;
	@%p3 bra 	$L__BB0_4;
	mul.wide.u32 	%rd15, %r121, 16;
	add.s64 	%rd49, %rd3, %rd15;
	mul.wide.u32 	%rd5, %r3, 16;
	add.s32 	%r59, %r4, 1;
	and.b32  	%r60, %r59, 3;
	neg.s32 	%r108, %r60;
	mov.f32 	%f171, 0f00000000;
	mov.u32 	%r110, %r121;
$L__BB0_3:
	.pragma "nounroll";
	ld.global.v4.f32 	{%f21, %f22, %f23, %f24}, [%rd49];
	fma.rn.f32 	%f25, %f21, %f21, %f171;
	fma.rn.f32 	%f26, %f22, %f22, %f25;
	fma.rn.f32 	%f27, %f23, %f23, %f26;
	fma.rn.f32 	%f171, %f24, %f24, %f27;
	add.s32 	%r110, %r110, %r3;
	add.s64 	%rd49, %rd49, %rd5;
	add.s32 	%r108, %r108, 1;
	setp.ne.s32 	%p4, %r108, 0;
	@%p4 bra 	$L__BB0_3;
$L__BB0_4:
	setp.lt.u32 	%p5, %r4, 3;
	@%p5 bra 	$L__BB0_7;
	shl.b32 	%r61, %r3, 1;
	add.s32 	%r113, %r110, %r61;
	shl.b32 	%r12, %r3, 2;
	mad.lo.s32 	%r112, %r3, 3, %r110;
	add.s32 	%r111, %r3, %r110;
$L__BB0_6:
	mul.wide.u32 	%rd16, %r110, 16;
	add.s64 	%rd17, %rd3, %rd16;
	ld.global.v4.f32 	{%f28, %f29, %f30, %f31}, [%rd17];
	fma.rn.f32 	%f32, %f28, %f28, %f171;
	fma.rn.f32 	%f33, %f29, %f29, %f32;
	fma.rn.f32 	%f34, %f30, %f30, %f33;
	fma.rn.f32 	%f35, %f31, %f31, %f34;
	add.s32 	%r62, %r110, %r3;
	mul.wide.u32 	%rd18, %r111, 16;
	add.s64 	%rd19, %rd3, %rd18;
	ld.global.v4.f32 	{%f36, %f37, %f38, %f39}, [%rd19];
	fma.rn.f32 	%f40, %f36, %f36, %f35;
	fma.rn.f32 	%f41, %f37, %f37, %f40;
	fma.rn.f32 	%f42, %f38, %f38, %f41;
	fma.rn.f32 	%f43, %f39, %f39, %f42;
	add.s32 	%r63, %r62, %r3;
	mul.wide.u32 	%rd20, %r113, 16;
	add.s64 	%rd21, %rd3, %rd20;
	ld.global.v4.f32 	{%f44, %f45, %f46, %f47}, [%rd21];
	fma.rn.f32 	%f48, %f44, %f44, %f43;
	fma.rn.f32 	%f49, %f45, %f45, %f48;
	fma.rn.f32 	%f50, %f46, %f46, %f49;
	fma.rn.f32 	%f51, %f47, %f47, %f50;
	add.s32 	%r64, %r63, %r3;
	mul.wide.u32 	%rd22, %r112, 16;
	add.s64 	%rd23, %rd3, %rd22;
	ld.global.v4.f32 	{%f52, %f53, %f54, %f55}, [%rd23];
	fma.rn.f32 	%f56, %f52, %f52, %f51;
	fma.rn.f32 	%f57, %f53, %f53, %f56;
	fma.rn.f32 	%f58, %f54, %f54, %f57;
	fma.rn.f32 	%f171, %f55, %f55, %f58;
	add.s32 	%r110, %r64, %r3;
	add.s32 	%r113, %r113, %r12;
	add.s32 	%r112, %r112, %r12;
	add.s32 	%r111, %r111, %r12;
	setp.lt.s32 	%p6, %r110, %r2;
	@%p6 bra 	$L__BB0_6;
$L__BB0_7:
	shl.b32 	%r65, %r2, 2;
	add.s32 	%r122, %r65, %r121;
	setp.ge.s32 	%p7, %r122, %r48;
	@%p7 bra 	$L__BB0_10;
	mov.u32 	%r24, %ntid.x;
	mov.u32 	%r115, %r122;
$L__BB0_9:
	mul.wide.s32 	%rd24, %r115, 4;
	add.s64 	%rd25, %rd3, %rd24;
	ld.global.f32 	%f59, [%rd25];
	fma.rn.f32 	%f171, %f59, %f59, %f171;
	add.s32 	%r115, %r115, %r24;
	setp.lt.s32 	%p8, %r115, %r48;
	@%p8 bra 	$L__BB0_9;
$L__BB0_10:
	mov.u32 	%r27, %ntid.x;
	and.b32  	%r66, %r121, 31;
	mov.b32 	%r67, %f171;
	shfl.sync.bfly.b32	%r68|%p9, %r67, 16, 31, -1;
	mov.b32 	%f60, %r68;
	add.f32 	%f61, %f171, %f60;
	mov.b32 	%r69, %f61;
	shfl.sync.bfly.b32	%r70|%p10, %r69, 8, 31, -1;
	mov.b32 	%f62, %r70;
	add.f32 	%f63, %f61, %f62;
	mov.b32 	%r71, %f63;
	shfl.sync.bfly.b32	%r72|%p11, %r71, 4, 31, -1;
	mov.b32 	%f64, %r72;
	add.f32 	%f65, %f63, %f64;
	mov.b32 	%r73, %f65;
	shfl.sync.bfly.b32	%r74|%p12, %r73, 2, 31, -1;
	mov.b32 	%f66, %r74;
	add.f32 	%f67, %f65, %f66;
	mov.b32 	%r75, %f67;
	shfl.sync.bfly.b32	%r76|%p13, %r75, 1, 31, -1;
	mov.b32 	%f68, %r76;
	add.f32 	%f11, %f67, %f68;
	setp.ne.s32 	%p14, %r66, 0;
	@%p14 bra 	$L__BB0_12;
	shr.u32 	%r77, %r121, 3;
	mov.u32 	%r78, _ZZ12block_reduceI5SumOpfET0_S1_E9warp_smem;
	add.s32 	%r79, %r78, %r77;
	st.shared.f32 	[%r79], %f11;
$L__BB0_12:
	bar.sync 	0;
	add.s32 	%r80, %r27, 31;
	shr.u32 	%r81, %r80, 5;
	setp.ge.u32 	%p15, %r121, %r81;
	mov.f32 	%f174, 0f00000000;
	@%p15 bra 	$L__BB0_14;
	shl.b32 	%r82, %r121, 2;
	mov.u32 	%r83, _ZZ12block_reduceI5SumOpfET0_S1_E9warp_smem;
	add.s32 	%r84, %r83, %r82;
	ld.shared.f32 	%f174, [%r84];
$L__BB0_14:
	mov.b32 	%r85, %f174;
	shfl.sync.bfly.b32	%r86|%p16, %r85, 16, 31, -1;
	mov.b32 	%f70, %r86;
	add.f32 	%f71, %f174, %f70;
	mov.b32 	%r87, %f71;
	shfl.sync.bfly.b32	%r88|%p17, %r87, 8, 31, -1;
	mov.b32 	%f72, %r88;
	add.f32 	%f73, %f71, %f72;
	mov.b32 	%r89, %f73;
	shfl.sync.bfly.b32	%r90|%p18, %r89, 4, 31, -1;
	mov.b32 	%f74, %r90;
	add.f32 	%f75, %f73, %f74;
	mov.b32 	%r91, %f75;
	shfl.sync.bfly.b32	%r92|%p19, %r91, 2, 31, -1;
	mov.b32 	%f76, %r92;
	add.f32 	%f77, %f75, %f76;
	mov.b32 	%r93, %f77;
	shfl.sync.bfly.b32	%r94|%p20, %r93, 1, 31, -1;
	mov.b32 	%f78, %r94;
	add.f32 	%f14, %f77, %f78;
	setp.ne.s32 	%p21, %r121, 0;
	@%p21 bra 	$L__BB0_16;
	st.shared.f32 	[_ZZ15row_rmsnorm_f32PfS_S_ifE10shared_val], %f14;
$L__BB0_16:
	setp.ge.s32 	%p22, %r121, %r2;
	bar.sync 	0;
	ld.shared.f32 	%f79, [_ZZ15row_rmsnorm_f32PfS_S_ifE10shared_val];
	cvt.rn.f32.s32 	%f80, %r48;
	div.rn.f32 	%f81, %f79, %f80;
	add.f32 	%f82, %f16, %f81;
	rsqrt.approx.f32 	%f15, %f82;
	@%p22 bra 	$L__BB0_23;
	add.s32 	%r95, %r121, %r27;
	max.u32 	%r96, %r2, %r95;
	setp.lt.u32 	%p23, %r95, %r2;
	selp.u32 	%r97, 1, 0, %p23;
	add.s32 	%r98, %r95, %r97;
	sub.s32 	%r99, %r96, %r98;
	div.u32 	%r100, %r99, %r27;
	add.s32 	%r28, %r100, %r97;
	and.b32  	%r101, %r28, 3;
	setp.eq.s32 	%p24, %r101, 3;
	@%p24 bra 	$L__BB0_20;
	add.s32 	%r102, %r28, 1;
	and.b32  	%r103, %r102, 3;
	mul.wide.u32 	%rd50, %r121, 16;
	mul.wide.u32 	%rd9, %r27, 16;
	neg.s32 	%r116, %r103;
	mad.lo.s32 	%r121, %r27, %r103, %r121;
$L__BB0_19:
	.pragma "nounroll";
	add.s64 	%rd26, %rd3, %rd50;
	ld.global.v4.f32 	{%f83, %f84, %f85, %f86}, [%rd26];
	add.s64 	%rd27, %rd2, %rd50;
	ld.global.v4.f32 	{%f87, %f88, %f89, %f90}, [%rd27];
	mul.f32 	%f91, %f83, %f87;
	mul.f32 	%f92, %f15, %f91;
	mul.f32 	%f93, %f84, %f88;
	mul.f32 	%f94, %f15, %f93;
	mul.f32 	%f95, %f85, %f89;
	mul.f32 	%f96, %f15, %f95;
	mul.f32 	%f97, %f86, %f90;
	mul.f32 	%f98, %f15, %f97;
	add.s64 	%rd28, %rd1, %rd50;
	st.global.v4.f32 	[%rd28], {%f92, %f94, %f96, %f98};
	add.s64 	%rd50, %rd50, %rd9;
	add.s32 	%r116, %r116, 1;
	setp.ne.s32 	%p25, %r116, 0;
	@%p25 bra 	$L__BB0_19;
$L__BB0_20:
	setp.lt.u32 	%p26, %r28, 3;
	@%p26 bra 	$L__BB0_23;
	shl.b32 	%r104, %r27, 1;
	add.s32 	%r120, %r121, %r104;
	shl.b32 	%r35, %r27, 2;
	mad.lo.s32 	%r119, %r27, 3, %r121;
	add.s32 	%r118, %r27, %r121;
$L__BB0_22:
	mul.wide.u32 	%rd29, %r121, 16;
	add.s64 	%rd30, %rd3, %rd29;
	ld.global.v4.f32 	{%f99, %f100, %f101, %f102}, [%rd30];
	add.s64 	%rd31, %rd2, %rd29;
	ld.global.v4.f32 	{%f103, %f104, %f105, %f106}, [%rd31];
	mul.f32 	%f107, %f99, %f103;
	mul.f32 	%f108, %f15, %f107;
	mul.f32 	%f109, %f100, %f104;
	mul.f32 	%f110, %f15, %f109;
	mul.f32 	%f111, %f101, %f105;
	mul.f32 	%f112, %f15, %f111;
	mul.f32 	%f113, %f102, %f106;
	mul.f32 	%f114, %f15, %f113;
	add.s64 	%rd32, %rd1, %rd29;
	st.global.v4.f32 	[%rd32], {%f108, %f110, %f112, %f114};
	add.s32 	%r105, %r121, %r27;
	mul.wide.u32 	%rd33, %r118, 16;
	add.s64 	%rd34, %rd3, %rd33;
	ld.global.v4.f32 	{%f115, %f116, %f117, %f118}, [%rd34];
	add.s64 	%rd35, %rd2, %rd33;
	ld.global.v4.f32 	{%f119, %f120, %f121, %f122}, [%rd35];
	mul.f32 	%f123, %f115, %f119;
	mul.f32 	%f124, %f15, %f123;
	mul.f32 	%f125, %f116, %f120;
	mul.f32 	%f126, %f15, %f125;
	mul.f32 	%f127, %f117, %f121;
	mul.f32 	%f128, %f15, %f127;
	mul.f32 	%f129, %f118, %f122;
	mul.f32 	%f130, %f15, %f129;
	add.s64 	%rd36, %rd1, %rd33;
	st.global.v4.f32 	[%rd36], {%f124, %f126, %f128, %f130};
	add.s32 	%r106, %r105, %r27;
	mul.wide.u32 	%rd37, %r120, 16;
	add.s64 	%rd38, %rd3, %rd37;
	ld.global.v4.f32 	{%f131, %f132, %f133, %f134}, [%rd38];
	add.s64 	%rd39, %rd2, %rd37;
	ld.global.v4.f32 	{%f135, %f136, %f137, %f138}, [%rd39];
	mul.f32 	%f139, %f131, %f135;
	mul.f32 	%f140, %f15, %f139;
	mul.f32 	%f141, %f132, %f136;
	mul.f32 	%f142, %f15, %f141;
	mul.f32 	%f143, %f133, %f137;
	mul.f32 	%f144, %f15, %f143;
	mul.f32 	%f145, %f134, %f138;
	mul.f32 	%f146, %f15, %f145;
	add.s64 	%rd40, %rd1, %rd37;
	st.global.v4.f32 	[%rd40], {%f140, %f142, %f144, %f146};
	add.s32 	%r107, %r106, %r27;
	mul.wide.u32 	%rd41, %r119, 16;
	add.s64 	%rd42, %rd3, %rd41;
	ld.global.v4.f32 	{%f147, %f148, %f149, %f150}, [%rd42];
	add.s64 	%rd43, %rd2, %rd41;
	ld.global.v4.f32 	{%f151, %f152, %f153, %f154}, [%rd43];
	mul.f32 	%f155, %f147, %f151;
	mul.f32 	%f156, %f15, %f155;
	mul.f32 	%f157, %f148, %f152;
	mul.f32 	%f158, %f15, %f157;
	mul.f32 	%f159, %f149, %f153;
	mul.f32 	%f160, %f15, %f159;
	mul.f32 	%f161, %f150, %f154;
	mul.f32 	%f162, %f15, %f161;
	add.s64 	%rd44, %rd1, %rd41;
	st.global.v4.f32 	[%rd44], {%f156, %f158, %f160, %f162};
	add.s32 	%r121, %r107, %r27;
	add.s32 	%r120, %r120, %r35;
	add.s32 	%r119, %r119, %r35;
	add.s32 	%r118, %r118, %r35;
	setp.lt.s32 	%p27, %r121, %r2;
	@%p27 bra 	$L__BB0_22;
$L__BB0_23:
	setp.ge.s32 	%p28, %r122, %r48;
	@%p28 bra 	$L__BB0_25;
$L__BB0_24:
	mul.wide.s32 	%rd45, %r122, 4;
	add.s64 	%rd46, %rd3, %rd45;
	ld.global.f32 	%f163, [%rd46];
	add.s64 	%rd47, %rd2, %rd45;
	ld.global.f32 	%f164, [%rd47];
	mul.f32 	%f165, %f163, %f164;
	mul.f32 	%f166, %f15, %f165;
	add.s64 	%rd48, %rd1, %rd45;
	st.global.f32 	[%rd48], %f166;
	add.s32 	%r122, %r122, %r27;
	setp.lt.s32 	%p29, %r122, %r48;
	@%p29 bra 	$L__BB0_24;
$L__BB0_25:
	ret;

}


// ===== COMPILED SASS (sm_100) =====

	.target	sm_100

	.elftype	@"ET_EXEC"


//--------------------- .note.nv.tkinfo           --------------------------
	.section	.note.nv.tkinfo,"",@"SHT_NOTE"
	.sectionflags	@"SHF_NOTE_NV_TKINFO"
	.tkinfo
        /*0018*/ 	.word	0x00000002
        /*0030*/ 	.string	""
        /*0030*/ 	.string	"ptxas"
        /*0030*/ 	.string	"Cuda compilation tools, release 13.0, V13.0.88"
        /*0030*/ 	.string	"Build cuda_13.0.r13.0/compiler.36424714_0"
        /*0030*/ 	.string	"-arch sm_100 -m 64 "



//--------------------- .note.nv.cuinfo           --------------------------
	.section	.note.nv.cuinfo,"",@"SHT_NOTE"
	.sectionflags	@"SHF_NOTE_NV_CUINFO"
        /*0018*/ 	.short	0x0002
        /*001a*/ 	.short	0x0064
        /*001c*/ 	.short	0x0082
	.zero		2


//--------------------- .nv.info                  --------------------------
	.section	.nv.info,"",@"SHT_CUDA_INFO"
	.align	4


	//----- nvinfo : EIATTR_REGCOUNT
	.align		4
        /*0000*/ 	.byte	0x04, 0x2f
        /*0002*/ 	.short	(.L_1 - .L_0)
	.align		4
.L_0:
        /*0004*/ 	.word	index@(_Z15row_rmsnorm_f32PfS_S_if)
        /*0008*/ 	.word	0x00000020


	//----- nvinfo : EIATTR_FRAME_SIZE
	.align		4
.L_1:
        /*000c*/ 	.byte	0x04, 0x11
        /*000e*/ 	.short	(.L_3 - .L_2)
	.align		4
.L_2:
        /*0010*/ 	.word	index@($__internal_0_$__cuda_sm3x_div_rn_noftz_f32_slowpath)
        /*0014*/ 	.word	0x00000000


	//----- nvinfo : EIATTR_FRAME_SIZE
	.align		4
.L_3:
        /*0018*/ 	.byte	0x04, 0x11
        /*001a*/ 	.short	(.L_5 - .L_4)
	.align		4
.L_4:
        /*001c*/ 	.word	index@(_Z15row_rmsnorm_f32PfS_S_if)
        /*0020*/ 	.word	0x00000000


	//----- nvinfo : EIATTR_MIN_STACK_SIZE
	.align		4
.L_5:
        /*0024*/ 	.byte	0x04, 0x12
        /*0026*/ 	.short	(.L_7 - .L_6)
	.align		4
.L_6:
        /*0028*/ 	.word	index@(_Z15row_rmsnorm_f32PfS_S_if)
        /*002c*/ 	.word	0x00000000
.L_7:


//--------------------- .nv.compat                --------------------------
	.section	.nv.compat,"",@"SHT_CUDA_COMPAT_INFO"
	.align	4
        /*0000*/ 	.byte	0x02, 0x09, 0x00, 0x00, 0x02, 0x02, 0x01, 0x00, 0x02, 0x05, 0x05, 0x00, 0x03, 0x07, 0x01, 0x01
        /*0010*/ 	.byte	0x02, 0x03, 0x00, 0x00, 0x02, 0x06, 0x01, 0x00, 0x04, 0x0b, 0x08, 0x00, 0x01, 0x00, 0x00, 0x00
        /*0020*/ 	.byte	0x00, 0x00, 0x00, 0x00


//--------------------- .nv.info._Z15row_rmsnorm_f32PfS_S_if --------------------------
	.section	.nv.info._Z15row_rmsnorm_f32PfS_S_if,"",@"SHT_CUDA_INFO"
	.sectionflags	@""
	.align	4


	//----- nvinfo : EIATTR_CUDA_API_VERSION
	.align		4
        /*0000*/ 	.byte	0x04, 0x37
        /*0002*/ 	.short	(.L_9 - .L_8)
.L_8:
        /*0004*/ 	.word	0x00000082


	//----- nvinfo : EIATTR_KPARAM_INFO
	.align		4
.L_9:
        /*0008*/ 	.byte	0x04, 0x17
        /*000a*/ 	.short	(.L_11 - .L_10)
.L_10:
        /*000c*/ 	.word	0x00000000
        /*0010*/ 	.short	0x0004
        /*0012*/ 	.short	0x001c
        /*0014*/ 	.byte	0x00, 0xf0, 0x11, 0x00


	//----- nvinfo : EIATTR_KPARAM_INFO
	.align		4
.L_11:
        /*0018*/ 	.byte	0x04, 0x17
        /*001a*/ 	.short	(.L_13 - .L_12)
.L_12:
        /*001c*/ 	.word	0x00000000
        /*0020*/ 	.short	0x0003
        /*0022*/ 	.short	0x0018
        /*0024*/ 	.byte	0x00, 0xf0, 0x11, 0x00


	//----- nvinfo : EIATTR_KPARAM_INFO
	.align		4
.L_13:
        /*0028*/ 	.byte	0x04, 0x17
        /*002a*/ 	.short	(.L_15 - .L_14)
.L_14:
        /*002c*/ 	.word	0x00000000
        /*0030*/ 	.short	0x0002
        /*0032*/ 	.short	0x0010
        /*0034*/ 	.byte	0x00, 0xf5, 0x21, 0x00


	//----- nvinfo : EIATTR_KPARAM_INFO
	.align		4
.L_15:
        /*0038*/ 	.byte	0x04, 0x17
        /*003a*/ 	.short	(.L_17 - .L_16)
.L_16:
        /*003c*/ 	.word	0x00000000
        /*0040*/ 	.short	0x0001
        /*0042*/ 	.short	0x0008
        /*0044*/ 	.byte	0x00, 0xf5, 0x21, 0x00


	//----- nvinfo : EIATTR_KPARAM_INFO
	.align		4
.L_17:
        /*0048*/ 	.byte	0x04, 0x17
        /*004a*/ 	.short	(.L_19 - .L_18)
.L_18:
        /*004c*/ 	.word	0x00000000
        /*0050*/ 	.short	0x0000
        /*0052*/ 	.short	0x0000
        /*0054*/ 	.byte	0x00, 0xf5, 0x21, 0x00


	//----- nvinfo : EIATTR_SPARSE_MMA_MASK
	.align		4
.L_19:
        /*0058*/ 	.byte	0x03, 0x50
        /*005a*/ 	.short	0x0000


	//----- nvinfo : EIATTR_MAXREG_COUNT
	.align		4
        /*005c*/ 	.byte	0x03, 0x1b
        /*005e*/ 	.short	0x00ff


	//----- nvinfo : EIATTR_NUM_BARRIERS
	.align		4
        /*0060*/ 	.byte	0x02, 0x4c
        /*0062*/ 	.byte	0x01
	.zero		1


	//----- nvinfo : EIATTR_MERCURY_ISA_VERSION
	.align		4
        /*0064*/ 	.byte	0x03, 0x5f
        /*0066*/ 	.short	0x0101


	//----- nvinfo : EIATTR_COOP_GROUP_MASK_REGIDS
	.align		4
        /*0068*/ 	.byte	0x04, 0x29
        /*006a*/ 	.short	(.L_21 - .L_20)


	//   ....[0]....
.L_20:
        /*006c*/ 	.word	0xffffffff


	//   ....[1]....
        /*0070*/ 	.word	0xffffffff


	//   ....[2]....
        /*0074*/ 	.word	0xffffffff


	//   ....[3]....
        /*0078*/ 	.word	0xffffffff


	//   ....[4]....
        /*007c*/ 	.word	0xffffffff


	//   ....[5]....
        /*0080*/ 	.word	0xffffffff


	//   ....[6]....
        /*0084*/ 	.word	0xffffffff


	//   ....[7]....
        /*0088*/ 	.word	0xffffffff


	//   ....[8]....
        /*008c*/ 	.word	0xffffffff


	//   ....[9]....
        /*0090*/ 	.word	0xffffffff


	//----- nvinfo : EIATTR_COOP_GROUP_INSTR_OFFSETS
	.align		4
.L_21:
        /*0094*/ 	.byte	0x04, 0x28
        /*0096*/ 	.short	(.L_23 - .L_22)


	//   ....[0]....
.L_22:
        /*0098*/ 	.word	0x00000700


	//   ....[1]....
        /*009c*/ 	.word	0x00000760


	//   ....[2]....
        /*00a0*/ 	.word	0x000007a0


	//   ....[3]....
        /*00a4*/ 	.word	0x000007f0


	//   ....[4]....
        /*00a8*/ 	.word	0x00000870


	//   ....[5]....
        /*00ac*/ 	.word	0x000008f0


	//   ....[6]....
        /*00b0*/ 	.word	0x00000920


	//   ....[7]....
        /*00b4*/ 	.word	0x00000960


	//   ....[8]....
        /*00b8*/ 	.word	0x00000980


	//   ....[9]....
        /*00bc*/ 	.word	0x000009a0


	//----- nvinfo : EIATTR_VRC_CTA_INIT_COUNT
	.align		4
.L_23:
        /*00c0*/ 	.byte	0x02, 0x4a
	.zero		1
	.zero		1


	//----- nvinfo : EIATTR_EXIT_INSTR_OFFSETS
	.align		4
        /*00c4*/ 	.byte	0x04, 0x1c
        /*00c6*/ 	.short	(.L_25 - .L_24)


	//   ....[0]....
.L_24:
        /*00c8*/ 	.word	0x00001350


	//   ....[1]....
        /*00cc*/ 	.word	0x00001410


	//----- nvinfo : EIATTR_CRS_STACK_SIZE
	.align		4
.L_25:
        /*00d0*/ 	.byte	0x04, 0x1e
        /*00d2*/ 	.short	(.L_27 - .L_26)
.L_26:
        /*00d4*/ 	.word	0x00000000


	//----- nvinfo : EIATTR_CBANK_PARAM_SIZE
	.align		4
.L_27:
        /*00d8*/ 	.byte	0x03, 0x19
        /*00da*/ 	.short	0x0020


	//----- nvinfo : EIATTR_PARAM_CBANK
	.align		4
        /*00dc*/ 	.byte	0x04, 0x0a
        /*00de*/ 	.short	(.L_29 - .L_28)
	.align		4
.L_28:
        /*00e0*/ 	.word	index@(.nv.constant0._Z15row_rmsnorm_f32PfS_S_if)
        /*00e4*/ 	.short	0x0380
        /*00e6*/ 	.short	0x0020


	//----- nvinfo : EIATTR_SW_WAR
	.align		4
.L_29:
        /*00e8*/ 	.byte	0x04, 0x36
        /*00ea*/ 	.short	(.L_31 - .L_30)
.L_30:
        /*00ec*/ 	.word	0x00000008
.L_31:


//--------------------- .nv.callgraph             --------------------------
	.section	.nv.callgraph,"",@"SHT_CUDA_CALLGRAPH"
	.align	4
	.sectionentsize	8
	.align		4
        /*0000*/ 	.word	0x00000000
	.align		4
        /*0004*/ 	.word	0xffffffff
	.align		4
        /*0008*/ 	.word	0x00000000
	.align		4
        /*000c*/ 	.word	0xfffffffe
	.align		4
        /*0010*/ 	.word	0x00000000
	.align		4
        /*0014*/ 	.word	0xfffffffd
	.align		4
        /*0018*/ 	.word	0x00000000
	.align		4
        /*001c*/ 	.word	0xfffffffc


//--------------------- .text._Z15row_rmsnorm_f32PfS_S_if --------------------------
	.section	.text._Z15row_rmsnorm_f32PfS_S_if,"ax",@progbits
	.align	128
.text._Z15row_rmsnorm_f32PfS_S_if:
        .type           _Z15row_rmsnorm_f32PfS_S_if,@function
        .size           _Z15row_rmsnorm_f32PfS_S_if,(.L_x_26 - _Z15row_rmsnorm_f32PfS_S_if)
        .other          _Z15row_rmsnorm_f32PfS_S_if,@"STO_CUDA_ENTRY STV_DEFAULT"
_Z15row_rmsnorm_f32PfS_S_if:
[----:B------:R-:W-:Y:S08]  /*0000*/  LDC R1, c[0x0][0x37c] ;  /* 0x0000df00ff017b82 */ /* 0x000ff00000000800 */
[----:B------:R-:W0:Y:S01]  /*0010*/  LDC R3, c[0x0][0x398] ;  /* 0x0000e600ff037b82 */ /* 0x000e220000000800 */
[----:B------:R-:W1:Y:S01]  /*0020*/  S2R R4, SR_TID.X ;  /* 0x0000000000047919 */ /* 0x000e620000002100 */
[----:B------:R-:W2:Y:S01]  /*0030*/  LDCU.64 UR4, c[0x0][0x358] ;  /* 0x00006b00ff0477ac */ /* 0x000ea20008000a00 */
[----:B------:R-:W-:Y:S01]  /*0040*/  BSSY.RECONVERGENT B0, `(.L_x_0) ;  /* 0x000005d000007945 */ /* 0x000fe20003800200 */
[----:B------:R-:W-:Y:S01]  /*0050*/  HFMA2 R24, -RZ, RZ, 0, 0 ;  /* 0x00000000ff187431 */ /* 0x000fe200000001ff */
[----:B0-----:R-:W-:-:S04]  /*0060*/  SHF.R.S32.HI R0, RZ, 0x1f, R3 ;  /* 0x0000001fff007819 */ /* 0x001fc80000011403 */
[----:B------:R-:W-:-:S04]  /*0070*/  LEA.HI R0, R0, R3, RZ, 0x2 ;  /* 0x0000000300007211 */ /* 0x000fc800078f10ff */
[----:B------:R-:W-:-:S04]  /*0080*/  SHF.R.S32.HI R5, RZ, 0x2, R0 ;  /* 0x00000002ff057819 */ /* 0x000fc80000011400 */
[----:B-1----:R-:W-:-:S13]  /*0090*/  ISETP.GE.AND P0, PT, R4, R5, PT ;  /* 0x000000050400720c */ /* 0x002fda0003f06270 */
[----:B--2---:R-:W-:Y:S05]  /*00a0*/  @P0 BRA `(.L_x_1) ;  /* 0x0000000400580947 */ /* 0x004fea0003800000 */
[----:B------:R-:W0:Y:S01]  /*00b0*/  LDC R0, c[0x0][0x360] ;  /* 0x0000d800ff007b82 */ /* 0x000e220000000800 */
[----:B------:R-:W-:Y:S01]  /*00c0*/  BSSY.RECONVERGENT B1, `(.L_x_2) ;  /* 0x0000030000017945 */ /* 0x000fe20003800200 */
[----:B------:R-:W-:Y:S01]  /*00d0*/  MOV R24, RZ ;  /* 0x000000ff00187202 */ /* 0x000fe20000000f00 */
[----:B0-----:R-:W0:Y:S01]  /*00e0*/  I2F.U32.RP R10, R0 ;  /* 0x00000000000a7306 */ /* 0x001e220000209000 */
[----:B------:R-:W-:Y:S02]  /*00f0*/  IADD3 R2, PT, PT, R4, R0, RZ ;  /* 0x0000000004027210 */ /* 0x000fe40007ffe0ff */
[----:B------:R-:W-:Y:S02]  /*0100*/  ISETP.NE.U32.AND P2, PT, R0, RZ, PT ;  /* 0x000000ff0000720c */ /* 0x000fe40003f45070 */
[----:B------:R-:W-:Y:S02]  /*0110*/  ISETP.GE.U32.AND P0, PT, R2, R5, PT ;  /* 0x000000050200720c */ /* 0x000fe40003f06070 */
[----:B------:R-:W-:-:S02]  /*0120*/  VIMNMX.U32 R9, PT, PT, R5, R2, !PT ;  /* 0x0000000205097248 */ /* 0x000fc40007fe0000 */
[----:B------:R-:W-:-:S04]  /*0130*/  SEL R8, RZ, 0x1, P0 ;  /* 0x00000001ff087807 */ /* 0x000fc80000000000 */
[----:B------:R-:W-:Y:S01]  /*0140*/  IADD3 R9, PT, PT, R9, -R2, -R8 ;  /* 0x8000000209097210 */ /* 0x000fe20007ffe808 */
[----:B0-----:R-:W0:Y:S02]  /*0150*/  MUFU.RCP R10, R10 ;  /* 0x0000000a000a7308 */ /* 0x001e240000001000 */
[----:B0-----:R-:W-:-:S06]  /*0160*/  IADD3 R6, PT, PT, R10, 0xffffffe, RZ ;  /* 0x0ffffffe0a067810 */ /* 0x001fcc0007ffe0ff */
[----:B------:R0:W1:Y:S02]  /*0170*/  F2I.FTZ.U32.TRUNC.NTZ R7, R6 ;  /* 0x0000000600077305 */ /* 0x000064000021f000 */
[----:B0-----:R-:W-:Y:S01]  /*0180*/  MOV R6, RZ ;  /* 0x000000ff00067202 */ /* 0x001fe20000000f00 */
[----:B-1----:R-:W-:-:S04]  /*0190*/  IMAD.MOV R11, RZ, RZ, -R7 ;  /* 0x000000ffff0b7224 */ /* 0x002fc800078e0a07 */
[----:B------:R-:W-:-:S04]  /*01a0*/  IMAD R11, R11, R0, RZ ;  /* 0x000000000b0b7224 */ /* 0x000fc800078e02ff */
[----:B------:R-:W-:-:S06]  /*01b0*/  IMAD.HI.U32 R10, R7, R11, R6 ;  /* 0x0000000b070a7227 */ /* 0x000fcc00078e0006 */
[----:B------:R-:W-:-:S04]  /*01c0*/  IMAD.HI.U32 R7, R10, R9, RZ ;  /* 0x000000090a077227 */ /* 0x000fc800078e00ff */
[----:B------:R-:W-:-:S04]  /*01d0*/  IMAD.MOV R2, RZ, RZ, -R7 ;  /* 0x000000ffff027224 */ /* 0x000fc800078e0a07 */
[----:B------:R-:W-:-:S05]  /*01e0*/  IMAD R9, R0, R2, R9 ;  /* 0x0000000200097224 */ /* 0x000fca00078e0209 */
[----:B------:R-:W-:-:S13]  /*01f0*/  ISETP.GE.U32.AND P0, PT, R9, R0, PT ;  /* 0x000000000900720c */ /* 0x000fda0003f06070 */
[-C--:B------:R-:W-:Y:S02]  /*0200*/  @P0 IADD3 R9, PT, PT, R9, -R0.reuse, RZ ;  /* 0x8000000009090210 */ /* 0x080fe40007ffe0ff */
[----:B------:R-:W-:Y:S02]  /*0210*/  @P0 IADD3 R7, PT, PT, R7, 0x1, RZ ;  /* 0x0000000107070810 */ /* 0x000fe40007ffe0ff */
[----:B------:R-:W-:-:S13]  /*0220*/  ISETP.GE.U32.AND P1, PT, R9, R0, PT ;  /* 0x000000000900720c */ /* 0x000fda0003f26070 */
[----:B------:R-:W-:Y:S01]  /*0230*/  @P1 VIADD R7, R7, 0x1 ;  /* 0x0000000107071836 */ /* 0x000fe20000000000 */
[----:B------:R-:W-:-:S04]  /*0240*/  @!P2 LOP3.LUT R7, RZ, R0, RZ, 0x33, !PT ;  /* 0x00000000ff07a212 */ /* 0x000fc800078e33ff */
[----:B------:R-:W-:-:S04]  /*0250*/  IADD3 R8, PT, PT, R8, R7, RZ ;  /* 0x0000000708087210 */ /* 0x000fc80007ffe0ff */
[C---:B------:R-:W-:Y:S02]  /*0260*/  LOP3.LUT R2, R8.reuse, 0x3, RZ, 0xc0, !PT ;  /* 0x0000000308027812 */ /* 0x040fe400078ec0ff */
[----:B------:R-:W-:Y:S02]  /*0270*/  ISETP.GE.U32.AND P1, PT, R8, 0x3, PT ;  /* 0x000000030800780c */ /* 0x000fe40003f26070 */
[----:B------:R-:W-:Y:S01]  /*0280*/  ISETP.NE.AND P0, PT, R2, 0x3, PT ;  /* 0x000000030200780c */ /* 0x000fe20003f05270 */
[----:B------:R-:W-:-:S12]  /*0290*/  IMAD.MOV.U32 R2, RZ, RZ, R4 ;  /* 0x000000ffff027224 */ /* 0x000fd800078e0004 */
[----:B------:R-:W-:Y:S05]  /*02a0*/  @!P0 BRA `(.L_x_3) ;  /* 0x0000000000448947 */ /* 0x000fea0003800000 */
[----:B------:R-:W0:Y:S01]  /*02b0*/  LDC.64 R6, c[0x0][0x380] ;  /* 0x0000e000ff067b82 */ /* 0x000e220000000a00 */
[----:B------:R-:W-:Y:S02]  /*02c0*/  IADD3 R2, PT, PT, R8, 0x1, RZ ;  /* 0x0000000108027810 */ /* 0x000fe40007ffe0ff */
[----:B------:R-:W-:Y:S02]  /*02d0*/  MOV R24, RZ ;  /* 0x000000ff00187202 */ /* 0x000fe40000000f00 */
[----:B------:R-:W-:Y:S01]  /*02e0*/  LOP3.LUT R8, R2, 0x3, RZ, 0xc0, !PT ;  /* 0x0000000302087812 */ /* 0x000fe200078ec0ff */
[----:B------:R-:W-:-:S03]  /*02f0*/  IMAD.MOV.U32 R2, RZ, RZ, R4 ;  /* 0x000000ffff027224 */ /* 0x000fc600078e0004 */
[----:B------:R-:W-:Y:S01]  /*0300*/  IADD3 R12, PT, PT, -R8, RZ, RZ ;  /* 0x000000ff080c7210 */ /* 0x000fe20007ffe1ff */
[----:B0-----:R-:W-:-:S07]  /*0310*/  IMAD.WIDE.U32 R6, R4, 0x10, R6 ;  /* 0x0000001004067825 */ /* 0x001fce00078e0006 */
.L_x_4:
[----:B------:R0:W2:Y:S01]  /*0320*/  LDG.E.128 R8, desc[UR4][R6.64] ;  /* 0x0000000406087981 */ /* 0x0000a2000c1e1d00 */
[----:B------:R-:W-:Y:S01]  /*0330*/  IADD3 R12, PT, PT, R12, 0x1, RZ ;  /* 0x000000010c0c7810 */ /* 0x000fe20007ffe0ff */
[----:B------:R-:W-:-:S03]  /*0340*/  IMAD.IADD R2, R0, 0x1, R2 ;  /* 0x0000000100027824 */ /* 0x000fc600078e0202 */
[----:B------:R-:W-:Y:S01]  /*0350*/  ISETP.NE.AND P0, PT, R12, RZ, PT ;  /* 0x000000ff0c00720c */ /* 0x000fe20003f05270 */
[----:B0-----:R-:W-:-:S04]  /*0360*/  IMAD.WIDE.U32 R6, R0, 0x10, R6 ;  /* 0x0000001000067825 */ /* 0x001fc800078e0006 */
[----:B--2---:R-:W-:-:S04]  /*0370*/  FFMA R8, R8, R8, R24 ;  /* 0x0000000808087223 */ /* 0x004fc80000000018 */
[----:B------:R-:W-:-:S04]  /*0380*/  FFMA R9, R9, R9, R8 ;  /* 0x0000000909097223 */ /* 0x000fc80000000008 */
[----:B------:R-:W-:-:S04]  /*0390*/  FFMA R10, R10, R10, R9 ;  /* 0x0000000a0a0a7223 */ /* 0x000fc80000000009 */
[----:B------:R-:W-:Y:S01]  /*03a0*/  FFMA R24, R11, R11, R10 ;  /* 0x0000000b0b187223 */ /* 0x000fe2000000000a */
[----:B------:R-:W-:Y:S06]  /*03b0*/  @P0 BRA `(.L_x_4) ;  /* 0xfffffffc00d80947 */ /* 0x000fec000383ffff */
.L_x_3:
[----:B------:R-:W-:Y:S05]  /*03c0*/  BSYNC.RECONVERGENT B1 ;  /* 0x0000000000017941 */ /* 0x000fea0003800200 */
.L_x_2:
[----:B------:R-:W-:Y:S05]  /*03d0*/  @!P1 BRA `(.L_x_1) ;  /* 0x00000000008c9947 */ /* 0x000fea0003800000 */
[----:B------:R-:W0:Y:S01]  /*03e0*/  LDC.64 R6, c[0x0][0x380] ;  /* 0x0000e000ff067b82 */ /* 0x000e220000000a00 */
[C---:B------:R-:W-:Y:S01]  /*03f0*/  LEA R25, R0.reuse, R2, 0x1 ;  /* 0x0000000200197211 */ /* 0x040fe200078e08ff */
[----:B------:R-:W-:Y:S01]  /*0400*/  IMAD R26, R0, 0x3, R2 ;  /* 0x00000003001a7824 */ /* 0x000fe200078e0202 */
[----:B------:R-:W-:-:S07]  /*0410*/  IADD3 R27, PT, PT, R2, R0, RZ ;  /* 0x00000000021b7210 */ /* 0x000fce0007ffe0ff */
.L_x_5:
[----:B0-----:R-:W-:-:S06]  /*0420*/  IMAD.WIDE.U32 R8, R2, 0x10, R6 ;  /* 0x0000001002087825 */ /* 0x001fcc00078e0006 */
[----:B------:R-:W2:Y:S01]  /*0430*/  LDG.E.128 R8, desc[UR4][R8.64] ;  /* 0x0000000408087981 */ /* 0x000ea2000c1e1d00 */
[----:B------:R-:W-:-:S06]  /*0440*/  IMAD.WIDE.U32 R12, R27, 0x10, R6 ;  /* 0x000000101b0c7825 */ /* 0x000fcc00078e0006 */
[----:B------:R-:W3:Y:S01]  /*0450*/  LDG.E.128 R12, desc[UR4][R12.64] ;  /* 0x000000040c0c7981 */ /* 0x000ee2000c1e1d00 */
[----:B------:R-:W-:-:S06]  /*0460*/  IMAD.WIDE.U32 R16, R25, 0x10, R6 ;  /* 0x0000001019107825 */ /* 0x000fcc00078e0006 */
[----:B------:R-:W4:Y:S01]  /*0470*/  LDG.E.128 R16, desc[UR4][R16.64] ;  /* 0x0000000410107981 */ /* 0x000f22000c1e1d00 */
[----:B------:R-:W-:-:S06]  /*0480*/  IMAD.WIDE.U32 R20, R26, 0x10, R6 ;  /* 0x000000101a147825 */ /* 0x000fcc00078e0006 */
[----:B------:R-:W5:Y:S01]  /*0490*/  LDG.E.128 R20, desc[UR4][R20.64] ;  /* 0x0000000414147981 */ /* 0x000f62000c1e1d00 */
[C---:B------:R-:W-:Y:S01]  /*04a0*/  IMAD R27, R0.reuse, 0x4, R27 ;  /* 0x00000004001b7824 */ /* 0x040fe200078e021b */
[C---:B------:R-:W-:Y:S02]  /*04b0*/  LEA R25, R0.reuse, R25, 0x2 ;  /* 0x0000001900197211 */ /* 0x040fe400078e10ff */
[----:B------:R-:W-:Y:S01]  /*04c0*/  LEA R26, R0, R26, 0x2 ;  /* 0x0000001a001a7211 */ /* 0x000fe200078e10ff */
[----:B--2---:R-:W-:-:S04]  /*04d0*/  FFMA R24, R8, R8, R24 ;  /* 0x0000000808187223 */ /* 0x004fc80000000018 */
[----:B------:R-:W-:-:S04]  /*04e0*/  FFMA R29, R9, R9, R24 ;  /* 0x00000009091d7223 */ /* 0x000fc80000000018 */
[----:B------:R-:W-:-:S04]  /*04f0*/  FFMA R10, R10, R10, R29 ;  /* 0x0000000a0a0a7223 */ /* 0x000fc8000000001d */
[----:B------:R-:W-:-:S04]  /*0500*/  FFMA R11, R11, R11, R10 ;  /* 0x0000000b0b0b7223 */ /* 0x000fc8000000000a */
[----:B---3--:R-:W-:-:S04]  /*0510*/  FFMA R8, R12, R12, R11 ;  /* 0x0000000c0c087223 */ /* 0x008fc8000000000b */
[----:B------:R-:W-:-:S04]  /*0520*/  FFMA R9, R13, R13, R8 ;  /* 0x0000000d0d097223 */ /* 0x000fc80000000008 */
[----:B------:R-:W-:Y:S01]  /*0530*/  FFMA R14, R14, R14, R9 ;  /* 0x0000000e0e0e7223 */ /* 0x000fe20000000009 */
[----:B------:R-:W-:-:S03]  /*0540*/  IADD3 R9, PT, PT, R0, R2, R0 ;  /* 0x0000000200097210 */ /* 0x000fc60007ffe000 */
[----:B------:R-:W-:Y:S01]  /*0550*/  FFMA R15, R15, R15, R14 ;  /* 0x0000000f0f0f7223 */ /* 0x000fe2000000000e */
[----:B------:R-:W-:-:S03]  /*0560*/  IADD3 R2, PT, PT, R0, R9, R0 ;  /* 0x0000000900027210 */ /* 0x000fc60007ffe000 */
[----:B----4-:R-:W-:Y:S01]  /*0570*/  FFMA R16, R16, R16, R15 ;  /* 0x0000001010107223 */ /* 0x010fe2000000000f */
[----:B------:R-:W-:-:S03]  /*0580*/  ISETP.GE.AND P0, PT, R2, R5, PT ;  /* 0x000000050200720c */ /* 0x000fc60003f06270 */
[----:B------:R-:W-:-:S04]  /*0590*/  FFMA R17, R17, R17, R16 ;  /* 0x0000001111117223 */ /* 0x000fc80000000010 */
[----:B------:R-:W-:-:S04]  /*05a0*/  FFMA R18, R18, R18, R17 ;  /* 0x0000001212127223 */ /* 0x000fc80000000011 */
[----:B------:R-:W-:-:S04]  /*05b0*/  FFMA R19, R19, R19, R18 ;  /* 0x0000001313137223 */ /* 0x000fc80000000012 */
[----:B-----5:R-:W-:-:S04]  /*05c0*/  FFMA R20, R20, R20, R19 ;  /* 0x0000001414147223 */ /* 0x020fc80000000013 */
[----:B------:R-:W-:-:S04]  /*05d0*/  FFMA R21, R21, R21, R20 ;  /* 0x0000001515157223 */ /* 0x000fc80000000014 */
[----:B------:R-:W-:-:S04]  /*05e0*/  FFMA R22, R22, R22, R21 ;  /* 0x0000001616167223 */ /* 0x000fc80000000015 */
[----:B------:R-:W-:Y:S01]  /*05f0*/  FFMA R24, R23, R23, R22 ;  /* 0x0000001717187223 */ /* 0x000fe20000000016 */
[----:B------:R-:W-:Y:S06]  /*0600*/  @!P0 BRA `(.L_x_5) ;  /* 0xfffffffc00848947 */ /* 0x000fec000383ffff */
.L_x_1:
[----:B------:R-:W-:Y:S05]  /*0610*/  BSYNC.RECONVERGENT B0 ;  /* 0x0000000000007941 */ /* 0x000fea0003800200 */
.L_x_0:
[----:B------:R-:W-:Y:S01]  /*0620*/  IMAD R0, R5, 0x4, R4 ;  /* 0x0000000405007824 */ /* 0x000fe200078e0204 */
[----:B------:R-:W-:Y:S04]  /*0630*/  BSSY.RECONVERGENT B0, `(.L_x_6) ;  /* 0x000000c000007945 */ /* 0x000fe80003800200 */
[----:B------:R-:W-:-:S13]  /*0640*/  ISETP.GE.AND P0, PT, R0, R3, PT ;  /* 0x000000030000720c */ /* 0x000fda0003f06270 */
[----:B------:R-:W-:Y:S05]  /*0650*/  @P0 BRA `(.L_x_7) ;  /* 0x0000000000240947 */ /* 0x000fea0003800000 */
[----:B------:R-:W0:Y:S01]  /*0660*/  LDC R11, c[0x0][0x360] ;  /* 0x0000d800ff0b7b82 */ /* 0x000e220000000800 */
[----:B------:R-:W-:-:S07]  /*0670*/  MOV R2, R0 ;  /* 0x0000000000027202 */ /* 0x000fce0000000f00 */
[----:B------:R-:W1:Y:S02]  /*0680*/  LDC.64 R8, c[0x0][0x380] ;  /* 0x0000e000ff087b82 */ /* 0x000e640000000a00 */
.L_x_8:
[----:B-1----:R-:W-:-:S06]  /*0690*/  IMAD.WIDE R6, R2, 0x4, R8 ;  /* 0x0000000402067825 */ /* 0x002fcc00078e0208 */
[----:B------:R-:W2:Y:S01]  /*06a0*/  LDG.E R7, desc[UR4][R6.64] ;  /* 0x0000000406077981 */ /* 0x000ea2000c1e1900 */
[----:B0-----:R-:W-:-:S04]  /*06b0*/  IADD3 R2, PT, PT, R11, R2, RZ ;  /* 0x000000020b027210 */ /* 0x001fc80007ffe0ff */
[----:B------:R-:W-:Y:S01]  /*06c0*/  ISETP.GE.AND P0, PT, R2, R3, PT ;  /* 0x000000030200720c */ /* 0x000fe20003f06270 */
[----:B--2---:R-:W-:-:S12]  /*06d0*/  FFMA R24, R7, R7, R24 ;  /* 0x0000000707187223 */ /* 0x004fd80000000018 */
[----:B------:R-:W-:Y:S05]  /*06e0*/  @!P0 BRA `(.L_x_8) ;  /* 0xfffffffc00e88947 */ /* 0x000fea000383ffff */
.L_x_7:
[----:B------:R-:W-:Y:S05]  /*06f0*/  BSYNC.RECONVERGENT B0 ;  /* 0x0000000000007941 */ /* 0x000fea0003800200 */
.L_x_6:
[----:B------:R-:W0:Y:S01]  /*0700*/  SHFL.BFLY PT, R7, R24, 0x10, 0x1f ;  /* 0x0e001f0018077f89 */ /* 0x000e2200000e0000 */
[C---:B------:R-:W-:Y:S02]  /*0710*/  LOP3.LUT P0, RZ, R4.reuse, 0x1f, RZ, 0xc0, !PT ;  /* 0x0000001f04ff7812 */ /* 0x040fe4000780c0ff */
[----:B------:R-:W-:Y:S01]  /*0720*/  I2FP.F32.S32 R3, R3 ;  /* 0x0000000300037245 */ /* 0x000fe20000201400 */
[----:B------:R-:W1:Y:S01]  /*0730*/  S2R R6, SR_CgaCtaId ;  /* 0x0000000000067919 */ /* 0x000e620000008800 */
[----:B------:R-:W-:Y:S01]  /*0740*/  ISETP.GE.AND P2, PT, R4, R5, PT ;  /* 0x000000050400720c */ /* 0x000fe20003f46270 */
[----:B0-----:R-:W-:-:S05]  /*0750*/  FADD R7, R7, R24 ;  /* 0x0000001807077221 */ /* 0x001fca0000000000 */
[----:B------:R-:W0:Y:S02]  /*0760*/  SHFL.BFLY PT, R2, R7, 0x8, 0x1f ;  /* 0x0d001f0007027f89 */ /* 0x000e2400000e0000 */
[----:B0-----:R-:W-:Y:S01]  /*0770*/  FADD R8, R7, R2 ;  /* 0x0000000207087221 */ /* 0x001fe20000000000 */
[----:B------:R-:W-:Y:S01]  /*0780*/  MOV R7, 0x400 ;  /* 0x0000040000077802 */ /* 0x000fe20000000f00 */
[----:B------:R-:W0:Y:S03]  /*0790*/  LDC R2, c[0x0][0x360] ;  /* 0x0000d800ff027b82 */ /* 0x000e260000000800 */
[----:B------:R-:W2:Y:S01]  /*07a0*/  SHFL.BFLY PT, R9, R8, 0x4, 0x1f ;  /* 0x0c801f0008097f89 */ /* 0x000ea200000e0000 */
[----:B0-----:R-:W-:Y:S02]  /*07b0*/  VIADD R12, R2, 0x1f ;  /* 0x0000001f020c7836 */ /* 0x001fe40000000000 */
[----:B--2---:R-:W-:Y:S01]  /*07c0*/  FADD R9, R8, R9 ;  /* 0x0000000908097221 */ /* 0x004fe20000000000 */
[----:B------:R-:W-:-:S02]  /*07d0*/  IMAD.MOV.U32 R8, RZ, RZ, RZ ;  /* 0x000000ffff087224 */ /* 0x000fc400078e00ff */
[----:B------:R-:W-:Y:S02]  /*07e0*/  SHF.R.U32.HI R13, RZ, 0x5, R12 ;  /* 0x00000005ff0d7819 */ /* 0x000fe4000001160c */
[----:B------:R-:W0:Y:S02]  /*07f0*/  SHFL.BFLY PT, R10, R9, 0x2, 0x1f ;  /* 0x0c401f00090a7f89 */ /* 0x000e2400000e0000 */
[----:B------:R-:W-:Y:S02]  /*0800*/  ISETP.GE.U32.AND P1, PT, R4, R13, PT ;  /* 0x0000000d0400720c */ /* 0x000fe40003f26070 */
[----:B------:R-:W-:-:S04]  /*0810*/  @!P0 IADD3 R13, PT, PT, R7, 0x4, RZ ;  /* 0x00000004070d8810 */ /* 0x000fc80007ffe0ff */
[----:B-1----:R-:W-:-:S04]  /*0820*/  @!P0 LEA R13, R6, R13, 0x18 ;  /* 0x0000000d060d8211 */ /* 0x002fc800078ec0ff */
[----:B------:R-:W-:Y:S01]  /*0830*/  @!P0 LEA.HI R13, R4, R13, RZ, 0x1d ;  /* 0x0000000d040d8211 */ /* 0x000fe200078fe8ff */
[----:B0-----:R-:W-:Y:S02]  /*0840*/  FADD R10, R9, R10 ;  /* 0x0000000a090a7221 */ /* 0x001fe40000000000 */
[----:B------:R-:W-:Y:S02]  /*0850*/  @!P1 IADD3 R9, PT, PT, R7, 0x4, RZ ;  /* 0x0000000407099810 */ /* 0x000fe40007ffe0ff */
[C---:B------:R-:W-:Y:S01]  /*0860*/  LEA R7, R6.reuse, R7, 0x18 ;  /* 0x0000000706077211 */ /* 0x040fe200078ec0ff */
[----:B------:R-:W0:Y:S01]  /*0870*/  SHFL.BFLY PT, R11, R10, 0x1, 0x1f ;  /* 0x0c201f000a0b7f89 */ /* 0x000e2200000e0000 */
[----:B------:R-:W-:-:S04]  /*0880*/  @!P1 LEA R9, R6, R9, 0x18 ;  /* 0x0000000906099211 */ /* 0x000fc800078ec0ff */
[----:B------:R-:W-:Y:S01]  /*0890*/  @!P1 LEA R9, R4, R9, 0x2 ;  /* 0x0000000904099211 */ /* 0x000fe200078e10ff */
[----:B0-----:R-:W-:-:S05]  /*08a0*/  FADD R14, R10, R11 ;  /* 0x0000000b0a0e7221 */ /* 0x001fca0000000000 */
[----:B------:R-:W-:Y:S01]  /*08b0*/  @!P0 STS [R13], R14 ;  /* 0x0000000e0d008388 */ /* 0x000fe20000000800 */
[----:B------:R-:W-:Y:S01]  /*08c0*/  BAR.SYNC.DEFER_BLOCKING 0x0 ;  /* 0x0000000000007b1d */ /* 0x000fe20000010000 */
[----:B------:R-:W-:-:S05]  /*08d0*/  ISETP.NE.AND P0, PT, R4, RZ, PT ;  /* 0x000000ff0400720c */ /* 0x000fca0003f05270 */
[----:B------:R-:W0:Y:S04]  /*08e0*/  @!P1 LDS R8, [R9] ;  /* 0x0000000009089984 */ /* 0x000e280000000800 */
[----:B0-----:R-:W0:Y:S02]  /*08f0*/  SHFL.BFLY PT, R11, R8, 0x10, 0x1f ;  /* 0x0e001f00080b7f89 */ /* 0x001e2400000e0000 */
[----:B0-----:R-:W-:Y:S02]  /*0900*/  FADD R11, R11, R8 ;  /* 0x000000080b0b7221 */ /* 0x001fe40000000000 */
[----:B------:R-:W0:Y:S03]  /*0910*/  MUFU.RCP R8, R3 ;  /* 0x0000000300087308 */ /* 0x000e260000001000 */
[----:B------:R-:W1:Y:S01]  /*0920*/  SHFL.BFLY PT, R10, R11, 0x8, 0x1f ;  /* 0x0d001f000b0a7f89 */ /* 0x000e6200000e0000 */
[----:B0-----:R-:W-:-:S04]  /*0930*/  FFMA R9, -R3, R8, 1 ;  /* 0x3f80000003097423 */ /* 0x001fc80000000108 */
[----:B------:R-:W-:Y:S01]  /*0940*/  FFMA R9, R8, R9, R8 ;  /* 0x0000000908097223 */ /* 0x000fe20000000008 */
[----:B-1----:R-:W-:-:S05]  /*0950*/  FADD R10, R11, R10 ;  /* 0x0000000a0b0a7221 */ /* 0x002fca0000000000 */
[----:B------:R-:W0:Y:S02]  /*0960*/  SHFL.BFLY PT, R15, R10, 0x4, 0x1f ;  /* 0x0c801f000a0f7f89 */ /* 0x000e2400000e0000 */
[----:B0-----:R-:W-:-:S05]  /*0970*/  FADD R15, R10, R15 ;  /* 0x0000000f0a0f7221 */ /* 0x001fca0000000000 */
[----:B------:R-:W0:Y:S02]  /*0980*/  SHFL.BFLY PT, R12, R15, 0x2, 0x1f ;  /* 0x0c401f000f0c7f89 */ /* 0x000e2400000e0000 */
[----:B0-----:R-:W-:-:S05]  /*0990*/  FADD R12, R15, R12 ;  /* 0x0000000c0f0c7221 */ /* 0x001fca0000000000 */
[----:B------:R-:W0:Y:S02]  /*09a0*/  SHFL.BFLY PT, R13, R12, 0x1, 0x1f ;  /* 0x0c201f000c0d7f89 */ /* 0x000e2400000e0000 */
[----:B0-----:R-:W-:-:S05]  /*09b0*/  FADD R14, R12, R13 ;  /* 0x0000000d0c0e7221 */ /* 0x001fca0000000000 */
[----:B------:R-:W-:Y:S01]  /*09c0*/  @!P0 STS [R7], R14 ;  /* 0x0000000e07008388 */ /* 0x000fe20000000800 */
[----:B------:R-:W-:Y:S06]  /*09d0*/  BAR.SYNC.DEFER_BLOCKING 0x0 ;  /* 0x0000000000007b1d */ /* 0x000fec0000010000 */
[----:B------:R-:W0:Y:S02]  /*09e0*/  LDS R6, [R7] ;  /* 0x0000000007067984 */ /* 0x000e240000000800 */
[----:B0-----:R-:W0:Y:S01]  /*09f0*/  FCHK P0, R6, R3 ;  /* 0x0000000306007302 */ /* 0x001e220000000000 */
[----:B------:R-:W-:-:S04]  /*0a00*/  FFMA R8, R6, R9, RZ ;  /* 0x0000000906087223 */ /* 0x000fc800000000ff */
[----:B------:R-:W-:-:S04]  /*0a10*/  FFMA R10, -R3, R8, R6 ;  /* 0x00000008030a7223 */ /* 0x000fc80000000106 */
[----:B------:R-:W-:Y:S01]  /*0a20*/  FFMA R8, R9, R10, R8 ;  /* 0x0000000a09087223 */ /* 0x000fe20000000008 */
[----:B0-----:R-:W-:Y:S06]  /*0a30*/  @!P0 BRA `(.L_x_9) ;  /* 0x00000000000c8947 */ /* 0x001fec0003800000 */
[----:B------:R-:W-:-:S07]  /*0a40*/  MOV R8, 0xa60 ;  /* 0x00000a6000087802 */ /* 0x000fce0000000f00 */
[----:B------:R-:W-:Y:S05]  /*0a50*/  CALL.REL.NOINC `($__internal_0_$__cuda_sm3x_div_rn_noftz_f32_slowpath) ;  /* 0x0000000800707944 */ /* 0x000fea0003c00000 */
[----:B------:R-:W-:-:S07]  /*0a60*/  MOV R8, R3 ;  /* 0x0000000300087202 */ /* 0x000fce0000000f00 */
.L_x_9:
[----:B------:R-:W0:Y:S01]  /*0a70*/  LDCU UR6, c[0x0][0x39c] ;  /* 0x00007380ff0677ac */ /* 0x000e220008000800 */
[----:B------:R-:W-:Y:S01]  /*0a80*/  BSSY.RECONVERGENT B0, `(.L_x_10) ;  /* 0x0000087000007945 */ /* 0x000fe20003800200 */
[----:B------:R-:W1:Y:S01]  /*0a90*/  LDCU.128 UR8, c[0x0][0x380] ;  /* 0x00007000ff0877ac */ /* 0x000e620008000c00 */
[----:B0-----:R-:W-:Y:S01]  /*0aa0*/  FADD R8, R8, UR6 ;  /* 0x0000000608087e21 */ /* 0x001fe20008000000 */
[----:B------:R-:W0:Y:S04]  /*0ab0*/  LDCU.64 UR6, c[0x0][0x390] ;  /* 0x00007200ff0677ac */ /* 0x000e280008000a00 */
[----:B------:R-:W-:-:S13]  /*0ac0*/  FSETP.GEU.AND P0, PT, |R8|, 1.175494350822287508e-38, PT ;  /* 0x008000000800780b */ /* 0x000fda0003f0e200 */
[----:B------:R-:W-:-:S04]  /*0ad0*/  @!P0 FMUL R8, R8, 16777216 ;  /* 0x4b80000008088820 */ /* 0x000fc80000400000 */
[----:B------:R-:W2:Y:S02]  /*0ae0*/  MUFU.RSQ R3, R8 ;  /* 0x0000000800037308 */ /* 0x000ea40000001400 */
[----:B--2---:R-:W-:Y:S01]  /*0af0*/  @!P0 FMUL R3, R3, 4096 ;  /* 0x4580000003038820 */ /* 0x004fe20000400000 */
[----:B01----:R-:W-:Y:S06]  /*0b00*/  @P2 BRA `(.L_x_11) ;  /* 0x0000000400f82947 */ /* 0x003fec0003800000 */
[----:B------:R-:W0:Y:S01]  /*0b10*/  I2F.U32.RP R11, R2 ;  /* 0x00000002000b7306 */ /* 0x000e220000209000 */
[----:B------:R-:W-:Y:S01]  /*0b20*/  IADD3 R8, PT, PT, R4, R2, RZ ;  /* 0x0000000204087210 */ /* 0x000fe20007ffe0ff */
[----:B------:R-:W-:Y:S01]  /*0b30*/  BSSY.RECONVERGENT B1, `(.L_x_12) ;  /* 0x0000035000017945 */ /* 0x000fe20003800200 */
[----:B------:R-:W-:Y:S02]  /*0b40*/  ISETP.NE.U32.AND P2, PT, R2, RZ, PT ;  /* 0x000000ff0200720c */ /* 0x000fe40003f45070 */
[----:B------:R-:W-:Y:S02]  /*0b50*/  ISETP.GE.U32.AND P0, PT, R8, R5, PT ;  /* 0x000000050800720c */ /* 0x000fe40003f06070 */
[----:B------:R-:W-:Y:S02]  /*0b60*/  VIMNMX.U32 R9, PT, PT, R5, R8, !PT ;  /* 0x0000000805097248 */ /* 0x000fe40007fe0000 */
[----:B------:R-:W-:-:S04]  /*0b70*/  SEL R10, RZ, 0x1, P0 ;  /* 0x00000001ff0a7807 */ /* 0x000fc80000000000 */
[----:B------:R-:W-:Y:S01]  /*0b80*/  IADD3 R9, PT, PT, R9, -R8, -R10 ;  /* 0x8000000809097210 */ /* 0x000fe20007ffe80a */
[----:B0-----:R-:W0:Y:S02]  /*0b90*/  MUFU.RCP R11, R11 ;  /* 0x0000000b000b7308 */ /* 0x001e240000001000 */
[----:B0-----:R-:W-:-:S06]  /*0ba0*/  VIADD R6, R11, 0xffffffe ;  /* 0x0ffffffe0b067836 */ /* 0x001fcc0000000000 */
[----:B------:R0:W1:Y:S02]  /*0bb0*/  F2I.FTZ.U32.TRUNC.NTZ R7, R6 ;  /* 0x0000000600077305 */ /* 0x000064000021f000 */
[----:B0-----:R-:W-:Y:S01]  /*0bc0*/  IMAD.MOV.U32 R6, RZ, RZ, RZ ;  /* 0x000000ffff067224 */ /* 0x001fe200078e00ff */
[----:B-1----:R-:W-:-:S05]  /*0bd0*/  IADD3 R13, PT, PT, RZ, -R7, RZ ;  /* 0x80000007ff0d7210 */ /* 0x002fca0007ffe0ff */
[----:B------:R-:W-:-:S04]  /*0be0*/  IMAD R13, R13, R2, RZ ;  /* 0x000000020d0d7224 */ /* 0x000fc800078e02ff */
[----:B------:R-:W-:-:S06]  /*0bf0*/  IMAD.HI.U32 R12, R7, R13, R6 ;  /* 0x0000000d070c7227 */ /* 0x000fcc00078e0006 */
[----:B------:R-:W-:-:S05]  /*0c00*/  IMAD.HI.U32 R7, R12, R9, RZ ;  /* 0x000000090c077227 */ /* 0x000fca00078e00ff */
[----:B------:R-:W-:-:S05]  /*0c10*/  IADD3 R6, PT, PT, -R7, RZ, RZ ;  /* 0x000000ff07067210 */ /* 0x000fca0007ffe1ff */
[----:B------:R-:W-:-:S05]  /*0c20*/  IMAD R9, R2, R6, R9 ;  /* 0x0000000602097224 */ /* 0x000fca00078e0209 */
[----:B------:R-:W-:-:S13]  /*0c30*/  ISETP.GE.U32.AND P0, PT, R9, R2, PT ;  /* 0x000000020900720c */ /* 0x000fda0003f06070 */
[----:B------:R-:W-:Y:S01]  /*0c40*/  @P0 IADD3 R9, PT, PT, R9, -R2, RZ ;  /* 0x8000000209090210 */ /* 0x000fe20007ffe0ff */
[----:B------:R-:W-:-:S03]  /*0c50*/  @P0 VIADD R7, R7, 0x1 ;  /* 0x0000000107070836 */ /* 0x000fc60000000000 */
[----:B------:R-:W-:-:S13]  /*0c60*/  ISETP.GE.U32.AND P1, PT, R9, R2, PT ;  /* 0x000000020900720c */ /* 0x000fda0003f26070 */
[----:B------:R-:W-:Y:S02]  /*0c70*/  @P1 IADD3 R7, PT, PT, R7, 0x1, RZ ;  /* 0x0000000107071810 */ /* 0x000fe40007ffe0ff */
[----:B------:R-:W-:-:S04]  /*0c80*/  @!P2 LOP3.LUT R7, RZ, R2, RZ, 0x33, !PT ;  /* 0x00000002ff07a212 */ /* 0x000fc800078e33ff */
[----:B------:R-:W-:-:S04]  /*0c90*/  IADD3 R6, PT, PT, R10, R7, RZ ;  /* 0x000000070a067210 */ /* 0x000fc80007ffe0ff */
[C---:B------:R-:W-:Y:S02]  /*0ca0*/  LOP3.LUT R7, R6.reuse, 0x3, RZ, 0xc0, !PT ;  /* 0x0000000306077812 */ /* 0x040fe400078ec0ff */
[----:B------:R-:W-:Y:S02]  /*0cb0*/  ISETP.GE.U32.AND P0, PT, R6, 0x3, PT ;  /* 0x000000030600780c */ /* 0x000fe40003f06070 */
[----:B------:R-:W-:-:S13]  /*0cc0*/  ISETP.NE.AND P1, PT, R7, 0x3, PT ;  /* 0x000000030700780c */ /* 0x000fda0003f25270 */
[----:B------:R-:W-:Y:S05]  /*0cd0*/  @!P1 BRA `(.L_x_13) ;  /* 0x0000000000689947 */ /* 0x000fea0003800000 */
[----:B------:R-:W-:-:S05]  /*0ce0*/  VIADD R6, R6, 0x1 ;  /* 0x0000000106067836 */ /* 0x000fca0000000000 */
[----:B------:R-:W-:Y:S01]  /*0cf0*/  LOP3.LUT R9, R6, 0x3, RZ, 0xc0, !PT ;  /* 0x0000000306097812 */ /* 0x000fe200078ec0ff */
[----:B------:R-:W-:-:S03]  /*0d00*/  IMAD.WIDE.U32 R6, R4, 0x10, RZ ;  /* 0x0000001004067825 */ /* 0x000fc600078e00ff */
[C---:B------:R-:W-:Y:S01]  /*0d10*/  IADD3 R18, PT, PT, -R9.reuse, RZ, RZ ;  /* 0x000000ff09127210 */ /* 0x040fe20007ffe1ff */
[----:B------:R-:W-:-:S07]  /*0d20*/  IMAD R4, R9, R2, R4 ;  /* 0x0000000209047224 */ /* 0x000fce00078e0204 */
.L_x_14:
[C---:B------:R-:W-:Y:S02]  /*0d30*/  IADD3 R12, P2, PT, R6.reuse, UR10, RZ ;  /* 0x0000000a060c7c10 */ /* 0x040fe4000ff5e0ff */
[----:B------:R-:W-:Y:S02]  /*0d40*/  IADD3 R20, P1, PT, R6, UR8, RZ ;  /* 0x0000000806147c10 */ /* 0x000fe4000ff3e0ff */
[C---:B------:R-:W-:Y:S02]  /*0d50*/  IADD3.X R13, PT, PT, R7.reuse, UR11, RZ, P2, !PT ;  /* 0x0000000b070d7c10 */ /* 0x040fe400097fe4ff */
[----:B------:R-:W-:-:S04]  /*0d60*/  IADD3.X R21, PT, PT, R7, UR9, RZ, P1, !PT ;  /* 0x0000000907157c10 */ /* 0x000fc80008ffe4ff */
[----:B------:R-:W2:Y:S04]  /*0d70*/  LDG.E.128 R12, desc[UR4][R12.64] ;  /* 0x000000040c0c7981 */ /* 0x000ea8000c1e1d00 */
[----:B0-----:R-:W2:Y:S01]  /*0d80*/  LDG.E.128 R8, desc[UR4][R20.64] ;  /* 0x0000000414087981 */ /* 0x001ea2000c1e1d00 */
[----:B------:R-:W-:-:S04]  /*0d90*/  IADD3 R16, P1, PT, R6, UR6, RZ ;  /* 0x0000000606107c10 */ /* 0x000fc8000ff3e0ff */
[----:B------:R-:W-:Y:S02]  /*0da0*/  IADD3.X R17, PT, PT, R7, UR7, RZ, P1, !PT ;  /* 0x0000000707117c10 */ /* 0x000fe40008ffe4ff */
[----:B------:R-:W-:-:S04]  /*0db0*/  IADD3 R18, PT, PT, R18, 0x1, RZ ;  /* 0x0000000112127810 */ /* 0x000fc80007ffe0ff */
[----:B------:R-:W-:Y:S01]  /*0dc0*/  ISETP.NE.AND P1, PT, R18, RZ, PT ;  /* 0x000000ff1200720c */ /* 0x000fe20003f25270 */
[----:B------:R-:W-:-:S04]  /*0dd0*/  IMAD.WIDE.U32 R6, R2, 0x10, R6 ;  /* 0x0000001002067825 */ /* 0x000fc800078e0006 */
[----:B--2---:R-:W-:Y:S01]  /*0de0*/  FMUL R10, R10, R14 ;  /* 0x0000000e0a0a7220 */ /* 0x004fe20000400000 */
[----:B------:R-:W-:Y:S01]  /*0df0*/  FMUL R8, R8, R12 ;  /* 0x0000000c08087220 */ /* 0x000fe20000400000 */
[----:B------:R-:W-:Y:S01]  /*0e00*/  FMUL R22, R9, R13 ;  /* 0x0000000d09167220 */ /* 0x000fe20000400000 */
[----:B------:R-:W-:Y:S01]  /*0e10*/  FMUL R14, R11, R15 ;  /* 0x0000000f0b0e7220 */ /* 0x000fe20000400000 */
[C---:B------:R-:W-:Y:S01]  /*0e20*/  FMUL R10, R3.reuse, R10 ;  /* 0x0000000a030a7220 */ /* 0x040fe20000400000 */
[C---:B------:R-:W-:Y:S01]  /*0e30*/  FMUL R8, R3.reuse, R8 ;  /* 0x0000000803087220 */ /* 0x040fe20000400000 */
[C---:B------:R-:W-:Y:S01]  /*0e40*/  FMUL R9, R3.reuse, R22 ;  /* 0x0000001603097220 */ /* 0x040fe20000400000 */
[----:B------:R-:W-:-:S05]  /*0e50*/  FMUL R11, R3, R14 ;  /* 0x0000000e030b7220 */ /* 0x000fca0000400000 */
[----:B------:R0:W-:Y:S01]  /*0e60*/  STG.E.128 desc[UR4][R16.64], R8 ;  /* 0x0000000810007986 */ /* 0x0001e2000c101d04 */
[----:B------:R-:W-:Y:S05]  /*0e70*/  @P1 BRA `(.L_x_14) ;  /* 0xfffffffc00ac1947 */ /* 0x000fea000383ffff */
.L_x_13:
[----:B------:R-:W-:Y:S05]  /*0e80*/  BSYNC.RECONVERGENT B1 ;  /* 0x0000000000017941 */ /* 0x000fea0003800200 */
.L_x_12:
[----:B------:R-:W-:Y:S05]  /*0e90*/  @!P0 BRA `(.L_x_11) ;  /* 0x0000000400148947 */ /* 0x000fea0003800000 */
[----:B------:R-:W1:Y:S01]  /*0ea0*/  LDC.64 R20, c[0x0][0x390] ;  /* 0x0000e400ff147b82 */ /* 0x000e620000000a00 */
[--C-:B0-----:R-:W-:Y:S01]  /*0eb0*/  IMAD R16, R2, 0x2, R4.reuse ;  /* 0x0000000202107824 */ /* 0x101fe200078e0204 */
[----:B------:R-:W-:Y:S01]  /*0ec0*/  IADD3 R6, PT, PT, R4, R2, RZ ;  /* 0x0000000204067210 */ /* 0x000fe20007ffe0ff */
[----:B------:R-:W-:-:S05]  /*0ed0*/  IMAD R7, R2, 0x3, R4 ;  /* 0x0000000302077824 */ /* 0x000fca00078e0204 */
[----:B------:R-:W0:Y:S08]  /*0ee0*/  LDC.64 R18, c[0x0][0x380] ;  /* 0x0000e000ff127b82 */ /* 0x000e300000000a00 */
[----:B------:R-:W2:Y:S02]  /*0ef0*/  LDC.64 R22, c[0x0][0x388] ;  /* 0x0000e200ff167b82 */ /* 0x000ea40000000a00 */
.L_x_15:
[----:B--2---:R-:W-:-:S04]  /*0f00*/  IMAD.WIDE.U32 R12, R4, 0x10, R22 ;  /* 0x00000010040c7825 */ /* 0x004fc800078e0016 */
[C---:B0-----:R-:W-:Y:S02]  /*0f10*/  IMAD.WIDE.U32 R26, R4.reuse, 0x10, R18 ;  /* 0x00000010041a7825 */ /* 0x041fe400078e0012 */
[----:B------:R-:W2:Y:S04]  /*0f20*/  LDG.E.128 R12, desc[UR4][R12.64] ;  /* 0x000000040c0c7981 */ /* 0x000ea8000c1e1d00 */
[----:B------:R-:W2:Y:S01]  /*0f30*/  LDG.E.128 R8, desc[UR4][R26.64] ;  /* 0x000000041a087981 */ /* 0x000ea2000c1e1d00 */
[----:B-1----:R-:W-:-:S04]  /*0f40*/  IMAD.WIDE.U32 R24, R4, 0x10, R20 ;  /* 0x0000001004187825 */ /* 0x002fc800078e0014 */
[----:B--2---:R-:W-:Y:S01]  /*0f50*/  FMUL R10, R10, R14 ;  /* 0x0000000e0a0a7220 */ /* 0x004fe20000400000 */
[----:B------:R-:W-:Y:S01]  /*0f60*/  FMUL R8, R8, R12 ;  /* 0x0000000c08087220 */ /* 0x000fe20000400000 */
[----:B------:R-:W-:Y:S01]  /*0f70*/  FMUL R28, R9, R13 ;  /* 0x0000000d091c7220 */ /* 0x000fe20000400000 */
[----:B------:R-:W-:Y:S01]  /*0f80*/  FMUL R14, R11, R15 ;  /* 0x0000000f0b0e7220 */ /* 0x000fe20000400000 */
[C---:B------:R-:W-:Y:S01]  /*0f90*/  FMUL R10, R3.reuse, R10 ;  /* 0x0000000a030a7220 */ /* 0x040fe20000400000 */
[C---:B------:R-:W-:Y:S01]  /*0fa0*/  FMUL R8, R3.reuse, R8 ;  /* 0x0000000803087220 */ /* 0x040fe20000400000 */
[C---:B------:R-:W-:Y:S01]  /*0fb0*/  FMUL R9, R3.reuse, R28 ;  /* 0x0000001c03097220 */ /* 0x040fe20000400000 */
[----:B------:R-:W-:Y:S01]  /*0fc0*/  FMUL R11, R3, R14 ;  /* 0x0000000e030b7220 */ /* 0x000fe20000400000 */
[----:B------:R-:W-:-:S04]  /*0fd0*/  IMAD.WIDE.U32 R14, R6, 0x10, R18 ;  /* 0x00000010060e7825 */ /* 0x000fc800078e0012 */
[C---:B------:R-:W-:Y:S01]  /*0fe0*/  IMAD.WIDE.U32 R12, R6.reuse, 0x10, R22 ;  /* 0x00000010060c7825 */ /* 0x040fe200078e0016 */
[----:B------:R0:W-:Y:S04]  /*0ff0*/  STG.E.128 desc[UR4][R24.64], R8 ;  /* 0x0000000818007986 */ /* 0x0001e8000c101d04 */
[----:B0-----:R-:W2:Y:S04]  /*1000*/  LDG.E.128 R8, desc[UR4][R14.64] ;  /* 0x000000040e087981 */ /* 0x001ea8000c1e1d00 */
[----:B------:R-:W2:Y:S01]  /*1010*/  LDG.E.128 R12, desc[UR4][R12.64] ;  /* 0x000000040c0c7981 */ /* 0x000ea2000c1e1d00 */
        /* <DEDUP_REMOVED lines=28> */
[----:B------:R-:W-:Y:S01]  /*11e0*/  IMAD.WIDE.U32 R26, R7, 0x10, R20 ;  /* 0x00000010071a7825 */ /* 0x000fe200078e0014 */
[----:B------:R-:W-:-:S02]  /*11f0*/  LEA R16, R2, R16, 0x2 ;  /* 0x0000001002107211 */ /* 0x000fc400078e10ff */
[C---:B------:R-:W-:Y:S01]  /*1200*/  LEA R6, R2.reuse, R6, 0x2 ;  /* 0x0000000602067211 */ /* 0x040fe200078e10ff */
[----:B------:R-:W-:Y:S02]  /*1210*/  IMAD R7, R2, 0x4, R7 ;  /* 0x0000000402077824 */ /* 0x000fe400078e0207 */
        /* <DEDUP_REMOVED lines=8> */
[----:B------:R-:W-:-:S04]  /*12a0*/  IADD3 R13, PT, PT, R2, R4, R2 ;  /* 0x00000004020d7210 */ /* 0x000fc80007ffe002 */
[----:B------:R3:W-:Y:S01]  /*12b0*/  STG.E.128 desc[UR4][R26.64], R8 ;  /* 0x000000081a007986 */ /* 0x0007e2000c101d04 */
[----:B------:R-:W-:-:S04]  /*12c0*/  IADD3 R4, PT, PT, R2, R13, R2 ;  /* 0x0000000d02047210 */ /* 0x000fc80007ffe002 */
[----:B------:R-:W-:-:S13]  /*12d0*/  ISETP.GE.AND P0, PT, R4, R5, PT ;  /* 0x000000050400720c */ /* 0x000fda0003f06270 */
[----:B---3--:R-:W-:Y:S05]  /*12e0*/  @!P0 BRA `(.L_x_15) ;  /* 0xfffffffc00048947 */ /* 0x008fea000383ffff */
.L_x_11:
[----:B------:R-:W-:Y:S05]  /*12f0*/  BSYNC.RECONVERGENT B0 ;  /* 0x0000000000007941 */ /* 0x000fea0003800200 */
.L_x_10:
[----:B------:R-:W1:Y:S01]  /*1300*/  LDCU UR12, c[0x0][0x398] ;  /* 0x00007300ff0c77ac */ /* 0x000e620008000800 */
[----:B------:R-:W2:Y:S08]  /*1310*/  LDC.64 R14, c[0x0][0x390] ;  /* 0x0000e400ff0e7b82 */ /* 0x000eb00000000a00 */
[----:B0-----:R-:W0:Y:S08]  /*1320*/  LDC.64 R10, c[0x0][0x380] ;  /* 0x0000e000ff0a7b82 */ /* 0x001e300000000a00 */
[----:B------:R-:W3:Y:S01]  /*1330*/  LDC.64 R12, c[0x0][0x388] ;  /* 0x0000e200ff0c7b82 */ /* 0x000ee20000000a00 */
[----:B-1----:R-:W-:-:S13]  /*1340*/  ISETP.GE.AND P0, PT, R0, UR12, PT ;  /* 0x0000000c00007c0c */ /* 0x002fda000bf06270 */
[----:B------:R-:W-:Y:S05]  /*1350*/  @P0 EXIT ;  /* 0x000000000000094d */ /* 0x000fea0003800000 */
.L_x_16:
[----:B0-----:R-:W-:-:S04]  /*1360*/  IMAD.WIDE R4, R0, 0x4, R10 ;  /* 0x0000000400047825 */ /* 0x001fc800078e020a */
[C---:B---3--:R-:W-:Y:S02]  /*1370*/  IMAD.WIDE R6, R0.reuse, 0x4, R12 ;  /* 0x0000000400067825 */ /* 0x048fe400078e020c */
[----:B------:R-:W3:Y:S04]  /*1380*/  LDG.E R4, desc[UR4][R4.64] ;  /* 0x0000000404047981 */ /* 0x000ee8000c1e1900 */
[----:B------:R-:W3:Y:S01]  /*1390*/  LDG.E R7, desc[UR4][R6.64] ;  /* 0x0000000406077981 */ /* 0x000ee2000c1e1900 */
[----:B-12---:R-:W-:Y:S01]  /*13a0*/  IMAD.WIDE R8, R0, 0x4, R14 ;  /* 0x0000000400087825 */ /* 0x006fe200078e020e */
[----:B------:R-:W-:-:S04]  /*13b0*/  IADD3 R0, PT, PT, R2, R0, RZ ;  /* 0x0000000002007210 */ /* 0x000fc80007ffe0ff */
[----:B------:R-:W-:Y:S01]  /*13c0*/  ISETP.GE.AND P0, PT, R0, UR12, PT ;  /* 0x0000000c00007c0c */ /* 0x000fe2000bf06270 */
[----:B---3--:R-:W-:-:S04]  /*13d0*/  FMUL R16, R4, R7 ;  /* 0x0000000704107220 */ /* 0x008fc80000400000 */
[----:B------:R-:W-:-:S05]  /*13e0*/  FMUL R17, R3, R16 ;  /* 0x0000001003117220 */ /* 0x000fca0000400000 */
[----:B------:R1:W-:Y:S03]  /*13f0*/  STG.E desc[UR4][R8.64], R17 ;  /* 0x0000001108007986 */ /* 0x0003e6000c101904 */
[----:B------:R-:W-:Y:S05]  /*1400*/  @!P0 BRA `(.L_x_16) ;  /* 0xfffffffc00d48947 */ /* 0x000fea000383ffff */
[----:B------:R-:W-:Y:S05]  /*1410*/  EXIT ;  /* 0x000000000000794d */ /* 0x000fea0003800000 */
        .weak           $__internal_0_$__cuda_sm3x_div_rn_noftz_f32_slowpath
        .type           $__internal_0_$__cuda_sm3x_div_rn_noftz_f32_slowpath,@function
        .size           $__internal_0_$__cuda_sm3x_div_rn_noftz_f32_slowpath,(.L_x_26 - $__internal_0_$__cuda_sm3x_div_rn_noftz_f32_slowpath)
$__internal_0_$__cuda_sm3x_div_rn_noftz_f32_slowpath:
[--C-:B------:R-:W-:Y:S01]  /*1420*/  SHF.R.U32.HI R9, RZ, 0x17, R3.reuse ;  /* 0x00000017ff097819 */ /* 0x100fe20000011603 */
[----:B------:R-:W-:Y:S01]  /*1430*/  IMAD.MOV.U32 R12, RZ, RZ, R3 ;  /* 0x000000ffff0c7224 */ /* 0x000fe200078e0003 */
[----:B------:R-:W-:Y:S02]  /*1440*/  SHF.R.U32.HI R7, RZ, 0x17, R6 ;  /* 0x00000017ff077819 */ /* 0x000fe40000011606 */
[----:B------:R-:W-:Y:S02]  /*1450*/  LOP3.LUT R9, R9, 0xff, RZ, 0xc0, !PT ;  /* 0x000000ff09097812 */ /* 0x000fe400078ec0ff */
[----:B------:R-:W-:Y:S02]  /*1460*/  LOP3.LUT R10, R7, 0xff, RZ, 0xc0, !PT ;  /* 0x000000ff070a7812 */ /* 0x000fe400078ec0ff */
[----:B------:R-:W-:Y:S01]  /*1470*/  MOV R11, R6 ;  /* 0x00000006000b7202 */ /* 0x000fe20000000f00 */
[----:B------:R-:W-:Y:S01]  /*1480*/  VIADD R14, R9, 0xffffffff ;  /* 0xffffffff090e7836 */ /* 0x000fe20000000000 */
[----:B------:R-:W-:-:S04]  /*1490*/  IADD3 R13, PT, PT, R10, -0x1, RZ ;  /* 0xffffffff0a0d7810 */ /* 0x000fc80007ffe0ff */
[----:B------:R-:W-:-:S04]  /*14a0*/  ISETP.GT.U32.AND P0, PT, R14, 0xfd, PT ;  /* 0x000000fd0e00780c */ /* 0x000fc80003f04070 */
[----:B------:R-:W-:-:S13]  /*14b0*/  ISETP.GT.U32.OR P0, PT, R13, 0xfd, P0 ;  /* 0x000000fd0d00780c */ /* 0x000fda0000704470 */
[----:B------:R-:W-:Y:S01]  /*14c0*/  @!P0 MOV R7, RZ ;  /* 0x000000ff00078202 */ /* 0x000fe20000000f00 */
[----:B------:R-:W-:Y:S06]  /*14d0*/  @!P0 BRA `(.L_x_17) ;  /* 0x00000000005c8947 */ /* 0x000fec0003800000 */
[----:B------:R-:W-:Y:S02]  /*14e0*/  FSETP.GTU.FTZ.AND P0, PT, |R6|, +INF , PT ;  /* 0x7f8000000600780b */ /* 0x000fe40003f1c200 */
[----:B------:R-:W-:-:S04]  /*14f0*/  FSETP.GTU.FTZ.AND P1, PT, |R3|, +INF , PT ;  /* 0x7f8000000300780b */ /* 0x000fc80003f3c200 */
[----:B------:R-:W-:-:S13]  /*1500*/  PLOP3.LUT P0, PT, P0, P1, PT, 0xf8, 0x8f ;  /* 0x00000000008f781c */ /* 0x000fda0000703f70 */
[----:B------:R-:W-:Y:S05]  /*1510*/  @P0 BRA `(.L_x_18) ;  /* 0x0000000400440947 */ /* 0x000fea0003800000 */
[----:B------:R-:W-:-:S13]  /*1520*/  LOP3.LUT P0, RZ, R12, 0x7fffffff, R11, 0xc8, !PT ;  /* 0x7fffffff0cff7812 */ /* 0x000fda000780c80b */
[----:B------:R-:W-:Y:S05]  /*1530*/  @!P0 BRA `(.L_x_19) ;  /* 0x0000000400348947 */ /* 0x000fea0003800000 */
[C---:B------:R-:W-:Y:S02]  /*1540*/  FSETP.NEU.FTZ.AND P3, PT, |R6|.reuse, +INF , PT ;  /* 0x7f8000000600780b */ /* 0x040fe40003f7d200 */
[----:B------:R-:W-:Y:S02]  /*1550*/  FSETP.NEU.FTZ.AND P1, PT, |R3|, +INF , PT ;  /* 0x7f8000000300780b */ /* 0x000fe40003f3d200 */
[----:B------:R-:W-:-:S11]  /*1560*/  FSETP.NEU.FTZ.AND P0, PT, |R6|, +INF , PT ;  /* 0x7f8000000600780b */ /* 0x000fd60003f1d200 */
[----:B------:R-:W-:Y:S05]  /*1570*/  @!P1 BRA !P3, `(.L_x_19) ;  /* 0x0000000400249947 */ /* 0x000fea0005800000 */
[----:B------:R-:W-:-:S04]  /*1580*/  LOP3.LUT P3, RZ, R11, 0x7fffffff, RZ, 0xc0, !PT ;  /* 0x7fffffff0bff7812 */ /* 0x000fc8000786c0ff */
[----:B------:R-:W-:-:S13]  /*1590*/  PLOP3.LUT P1, PT, P1, P3, PT, 0x2f, 0xf2 ;  /* 0x0000000000f2781c */ /* 0x000fda0000f26577 */
[----:B------:R-:W-:Y:S05]  /*15a0*/  @P1 BRA `(.L_x_20) ;  /* 0x0000000400101947 */ /* 0x000fea0003800000 */
[----:B------:R-:W-:-:S04]  /*15b0*/  LOP3.LUT P1, RZ, R12, 0x7fffffff, RZ, 0xc0, !PT ;  /* 0x7fffffff0cff7812 */ /* 0x000fc8000782c0ff */
[----:B------:R-:W-:-:S13]  /*15c0*/  PLOP3.LUT P0, PT, P0, P1, PT, 0x2f, 0xf2 ;  /* 0x0000000000f2781c */ /* 0x000fda0000702577 */
[----:B------:R-:W-:Y:S05]  /*15d0*/  @P0 BRA `(.L_x_21) ;  /* 0x0000000000f80947 */ /* 0x000fea0003800000 */
[----:B------:R-:W-:Y:S02]  /*15e0*/  ISETP.GE.AND P0, PT, R13, RZ, PT ;  /* 0x000000ff0d00720c */ /* 0x000fe40003f06270 */
[----:B------:R-:W-:-:S11]  /*15f0*/  ISETP.GE.AND P1, PT, R14, RZ, PT ;  /* 0x000000ff0e00720c */ /* 0x000fd60003f26270 */
[----:B------:R-:W-:Y:S01]  /*1600*/  @P0 MOV R7, RZ ;  /* 0x000000ff00070202 */ /* 0x000fe20000000f00 */
[----:B------:R-:W-:Y:S02]  /*1610*/  @!P0 IMAD.MOV.U32 R7, RZ, RZ, -0x40 ;  /* 0xffffffc0ff078424 */ /* 0x000fe400078e00ff */
[----:B------:R-:W-:Y:S01]  /*1620*/  @!P0 FFMA R11, R6, 1.84467440737095516160e+19, RZ ;  /* 0x5f800000060b8823 */ /* 0x000fe200000000ff */
[----:B------:R-:W-:Y:S02]  /*1630*/  @!P1 FFMA R12, R3, 1.84467440737095516160e+19, RZ ;  /* 0x5f800000030c9823 */ /* 0x000fe400000000ff */
[----:B------:R-:W-:-:S07]  /*1640*/  @!P1 IADD3 R7, PT, PT, R7, 0x40, RZ ;  /* 0x0000004007079810 */ /* 0x000fce0007ffe0ff */
.L_x_17:
[----:B------:R-:W-:Y:S01]  /*1650*/  LEA R3, R9, 0xc0800000, 0x17 ;  /* 0xc080000009037811 */ /* 0x000fe200078eb8ff */
[----:B------:R-:W-:-:S03]  /*1660*/  VIADD R10, R10, 0xffffff81 ;  /* 0xffffff810a0a7836 */ /* 0x000fc60000000000 */
[----:B------:R-:W-:Y:S01]  /*1670*/  IADD3 R12, PT, PT, -R3, R12, RZ ;  /* 0x0000000c030c7210 */ /* 0x000fe20007ffe1ff */
[C---:B------:R-:W-:Y:S01]  /*1680*/  IMAD R3, R10.reuse, -0x800000, R11 ;  /* 0xff8000000a037824 */ /* 0x040fe200078e020b */
[----:B------:R-:W-:Y:S02]  /*1690*/  IADD3 R10, PT, PT, R10, 0x7f, -R9 ;  /* 0x0000007f0a0a7810 */ /* 0x000fe40007ffe809 */
[----:B------:R-:W0:Y:S01]  /*16a0*/  MUFU.RCP R6, R12 ;  /* 0x0000000c00067308 */ /* 0x000e220000001000 */
[----:B------:R-:W-:Y:S01]  /*16b0*/  FADD.FTZ R14, -R12, -RZ ;  /* 0x800000ff0c0e7221 */ /* 0x000fe20000010100 */
[----:B------:R-:W-:-:S03]  /*16c0*/  IADD3 R10, PT, PT, R10, R7, RZ ;  /* 0x000000070a0a7210 */ /* 0x000fc60007ffe0ff */
[----:B0-----:R-:W-:-:S04]  /*16d0*/  FFMA R13, R6, R14, 1 ;  /* 0x3f800000060d7423 */ /* 0x001fc8000000000e */
[----:B------:R-:W-:-:S04]  /*16e0*/  FFMA R13, R6, R13, R6 ;  /* 0x0000000d060d7223 */ /* 0x000fc80000000006 */
[----:B------:R-:W-:-:S04]  /*16f0*/  FFMA R6, R3, R13, RZ ;  /* 0x0000000d03067223 */ /* 0x000fc800000000ff */
[----:B------:R-:W-:-:S04]  /*1700*/  FFMA R11, R14, R6, R3 ;  /* 0x000000060e0b7223 */ /* 0x000fc80000000003 */
[----:B------:R-:W-:-:S04]  /*1710*/  FFMA R16, R13, R11, R6 ;  /* 0x0000000b0d107223 */ /* 0x000fc80000000006 */
[----:B------:R-:W-:-:S04]  /*1720*/  FFMA R11, R14, R16, R3 ;  /* 0x000000100e0b7223 */ /* 0x000fc80000000003 */
[----:B------:R-:W-:-:S05]  /*1730*/  FFMA R3, R13, R11, R16 ;  /* 0x0000000b0d037223 */ /* 0x000fca0000000010 */
[----:B------:R-:W-:-:S04]  /*1740*/  SHF.R.U32.HI R6, RZ, 0x17, R3 ;  /* 0x00000017ff067819 */ /* 0x000fc80000011603 */
[----:B------:R-:W-:-:S04]  /*1750*/  LOP3.LUT R6, R6, 0xff, RZ, 0xc0, !PT ;  /* 0x000000ff06067812 */ /* 0x000fc800078ec0ff */
[----:B------:R-:W-:-:S05]  /*1760*/  IADD3 R12, PT, PT, R6, R10, RZ ;  /* 0x0000000a060c7210 */ /* 0x000fca0007ffe0ff */
[----:B------:R-:W-:-:S05]  /*1770*/  VIADD R6, R12, 0xffffffff ;  /* 0xffffffff0c067836 */ /* 0x000fca0000000000 */
[----:B------:R-:W-:-:S13]  /*1780*/  ISETP.GE.U32.AND P0, PT, R6, 0xfe, PT ;  /* 0x000000fe0600780c */ /* 0x000fda0003f06070 */
[----:B------:R-:W-:Y:S05]  /*1790*/  @!P0 BRA `(.L_x_22) ;  /* 0x0000000000808947 */ /* 0x000fea0003800000 */
[----:B------:R-:W-:-:S13]  /*17a0*/  ISETP.GT.AND P0, PT, R12, 0xfe, PT ;  /* 0x000000fe0c00780c */ /* 0x000fda0003f04270 */
[----:B------:R-:W-:Y:S05]  /*17b0*/  @P0 BRA `(.L_x_23) ;  /* 0x00000000006c0947 */ /* 0x000fea0003800000 */
[----:B------:R-:W-:-:S13]  /*17c0*/  ISETP.GE.AND P0, PT, R12, 0x1, PT ;  /* 0x000000010c00780c */ /* 0x000fda0003f06270 */
[----:B------:R-:W-:Y:S05]  /*17d0*/  @P0 BRA `(.L_x_24) ;  /* 0x0000000000980947 */ /* 0x000fea0003800000 */
[----:B------:R-:W-:Y:S02]  /*17e0*/  ISETP.GE.AND P0, PT, R12, -0x18, PT ;  /* 0xffffffe80c00780c */ /* 0x000fe40003f06270 */
[----:B------:R-:W-:-:S11]  /*17f0*/  LOP3.LUT R3, R3, 0x80000000, RZ, 0xc0, !PT ;  /* 0x8000000003037812 */ /* 0x000fd600078ec0ff */
[----:B------:R-:W-:Y:S05]  /*1800*/  @!P0 BRA `(.L_x_24) ;  /* 0x00000000008c8947 */ /* 0x000fea0003800000 */
[CCC-:B------:R-:W-:Y:S01]  /*1810*/  FFMA.RZ R6, R13.reuse, R11.reuse, R16.reuse ;  /* 0x0000000b0d067223 */ /* 0x1c0fe2000000c010 */
[C---:B------:R-:W-:Y:S01]  /*1820*/  IADD3 R10, PT, PT, R12.reuse, 0x20, RZ ;  /* 0x000000200c0a7810 */ /* 0x040fe20007ffe0ff */
[CCC-:B------:R-:W-:Y:S01]  /*1830*/  FFMA.RM R7, R13.reuse, R11.reuse, R16.reuse ;  /* 0x0000000b0d077223 */ /* 0x1c0fe20000004010 */
[----:B------:R-:W-:Y:S02]  /*1840*/  ISETP.NE.AND P3, PT, R12, RZ, PT ;  /* 0x000000ff0c00720c */ /* 0x000fe40003f65270 */
[----:B------:R-:W-:Y:S01]  /*1850*/  LOP3.LUT R9, R6, 0x7fffff, RZ, 0xc0, !PT ;  /* 0x007fffff06097812 */ /* 0x000fe200078ec0ff */
[----:B------:R-:W-:Y:S01]  /*1860*/  FFMA.RP R6, R13, R11, R16 ;  /* 0x0000000b0d067223 */ /* 0x000fe20000008010 */
[C---:B------:R-:W-:Y:S02]  /*1870*/  ISETP.NE.AND P1, PT, R12.reuse, RZ, PT ;  /* 0x000000ff0c00720c */ /* 0x040fe40003f25270 */
[----:B------:R-:W-:Y:S02]  /*1880*/  LOP3.LUT R9, R9, 0x800000, RZ, 0xfc, !PT ;  /* 0x0080000009097812 */ /* 0x000fe400078efcff */
[----:B------:R-:W-:-:S02]  /*1890*/  IADD3 R11, PT, PT, -R12, RZ, RZ ;  /* 0x000000ff0c0b7210 */ /* 0x000fc40007ffe1ff */
[----:B------:R-:W-:Y:S02]  /*18a0*/  SHF.L.U32 R10, R9, R10, RZ ;  /* 0x0000000a090a7219 */ /* 0x000fe400000006ff */
[----:B------:R-:W-:Y:S02]  /*18b0*/  FSETP.NEU.FTZ.AND P0, PT, R6, R7, PT ;  /* 0x000000070600720b */ /* 0x000fe40003f1d000 */
[----:B------:R-:W-:Y:S02]  /*18c0*/  SEL R6, R11, RZ, P3 ;  /* 0x000000ff0b067207 */ /* 0x000fe40001800000 */
[----:B------:R-:W-:Y:S02]  /*18d0*/  ISETP.NE.AND P1, PT, R10, RZ, P1 ;  /* 0x000000ff0a00720c */ /* 0x000fe40000f25270 */
[----:B------:R-:W-:Y:S02]  /*18e0*/  SHF.R.U32.HI R6, RZ, R6, R9 ;  /* 0x00000006ff067219 */ /* 0x000fe40000011609 */
[----:B------:R-:W-:-:S02]  /*18f0*/  PLOP3.LUT P0, PT, P0, P1, PT, 0xf8, 0x8f ;  /* 0x00000000008f781c */ /* 0x000fc40000703f70 */
[----:B------:R-:W-:Y:S02]  /*1900*/  SHF.R.U32.HI R10, RZ, 0x1, R6 ;  /* 0x00000001ff0a7819 */ /* 0x000fe40000011606 */
[----:B------:R-:W-:-:S04]  /*1910*/  SEL R7, RZ, 0x1, !P0 ;  /* 0x00000001ff077807 */ /* 0x000fc80004000000 */
[----:B------:R-:W-:-:S04]  /*1920*/  LOP3.LUT R7, R7, 0x1, R10, 0xf8, !PT ;  /* 0x0000000107077812 */ /* 0x000fc800078ef80a */
[----:B------:R-:W-:-:S05]  /*1930*/  LOP3.LUT R7, R7, R6, RZ, 0xc0, !PT ;  /* 0x0000000607077212 */ /* 0x000fca00078ec0ff */
[----:B------:R-:W-:-:S05]  /*1940*/  IMAD.IADD R10, R10, 0x1, R7 ;  /* 0x000000010a0a7824 */ /* 0x000fca00078e0207 */
[----:B------:R-:W-:Y:S01]  /*1950*/  LOP3.LUT R3, R10, R3, RZ, 0xfc, !PT ;  /* 0x000000030a037212 */ /* 0x000fe200078efcff */
[----:B------:R-:W-:Y:S06]  /*1960*/  BRA `(.L_x_24) ;  /* 0x0000000000347947 */ /* 0x000fec0003800000 */
.L_x_23:
[----:B------:R-:W-:-:S04]  /*1970*/  LOP3.LUT R3, R3, 0x80000000, RZ, 0xc0, !PT ;  /* 0x8000000003037812 */ /* 0x000fc800078ec0ff */
[----:B------:R-:W-:Y:S01]  /*1980*/  LOP3.LUT R3, R3, 0x7f800000, RZ, 0xfc, !PT ;  /* 0x7f80000003037812 */ /* 0x000fe200078efcff */
[----:B------:R-:W-:Y:S06]  /*1990*/  BRA `(.L_x_24) ;  /* 0x0000000000287947 */ /* 0x000fec0003800000 */
.L_x_22:
[----:B------:R-:W-:Y:S01]  /*19a0*/  LEA R3, R10, R3, 0x17 ;  /* 0x000000030a037211 */ /* 0x000fe200078eb8ff */
[----:B------:R-:W-:Y:S06]  /*19b0*/  BRA `(.L_x_24) ;  /* 0x0000000000207947 */ /* 0x000fec0003800000 */
.L_x_21:
[----:B------:R-:W-:-:S04]  /*19c0*/  LOP3.LUT R3, R12, 0x80000000, R11, 0x48, !PT ;  /* 0x800000000c037812 */ /* 0x000fc800078e480b */
[----:B------:R-:W-:Y:S01]  /*19d0*/  LOP3.LUT R3, R3, 0x7f800000, RZ, 0xfc, !PT ;  /* 0x7f80000003037812 */ /* 0x000fe200078efcff */
[----:B------:R-:W-:Y:S06]  /*19e0*/  BRA `(.L_x_24) ;  /* 0x0000000000147947 */ /* 0x000fec0003800000 */
.L_x_20:
[----:B------:R-:W-:Y:S01]  /*19f0*/  LOP3.LUT R3, R12, 0x80000000, R11, 0x48, !PT ;  /* 0x800000000c037812 */ /* 0x000fe200078e480b */
[----:B------:R-:W-:Y:S06]  /*1a00*/  BRA `(.L_x_24) ;  /* 0x00000000000c7947 */ /* 0x000fec0003800000 */
.L_x_19:
[----:B------:R-:W0:Y:S01]  /*1a10*/  MUFU.RSQ R3, -QNAN ;  /* 0xffc0000000037908 */ /* 0x000e220000001400 */
[----:B------:R-:W-:Y:S05]  /*1a20*/  BRA `(.L_x_24) ;  /* 0x0000000000047947 */ /* 0x000fea0003800000 */
.L_x_18:
[----:B------:R-:W-:-:S07]  /*1a30*/  FADD.FTZ R3, R6, R3 ;  /* 0x0000000306037221 */ /* 0x000fce0000010000 */
.L_x_24:
[----:B------:R-:W-:-:S04]  /*1a40*/  HFMA2 R9, -RZ, RZ, 0, 0 ;  /* 0x00000000ff097431 */ /* 0x000fc800000001ff */
[----:B0-----:R-:W-:Y:S05]  /*1a50*/  RET.REL.NODEC R8 `(_Z15row_rmsnorm_f32PfS_S_if) ;  /* 0xffffffe408687950 */ /* 0x001fea0003c3ffff */
.L_x_25:
[----:B------:R-:W-:-:S00]  /*1a60*/  BRA `(.L_x_25) ;  /* 0xfffffffc00fc7947 */ /* 0x000fc0000383ffff */
[----:B------:R-:W-:-:S00]  /*1a70*/  NOP ;  /* 0x0000000000007918 */ /* 0x000fc00000000000 */
        /* <DEDUP_REMOVED lines=8> */
.L_x_26:


//--------------------- .nv.shared._Z15row_rmsnorm_f32PfS_S_if --------------------------
	.section	.nv.shared._Z15row_rmsnorm_f32PfS_S_if,"aw",@nobits
	.sectionflags	@""
	.align	4
.nv.shared._Z15row_rmsnorm_f32PfS_S_if:
	.zero		1284


//--------------------- .nv.shared.reserved.0     --------------------------
	.section	.nv.shared.reserved.0,"aw",@nobits
	.weak		__nv_reservedSMEM_offset_0_alias
	.size		__nv_reservedSMEM_offset_0_alias, 0, 64
	.other		__nv_reservedSMEM_offset_0_alias,@"STO_CUDA_RESERVED_SHARED STV_DEFAULT"
__nv_reservedSMEM_offset_0_alias:
	.zero		0
	.zero		64


//--------------------- .nv.constant0._Z15row_rmsnorm_f32PfS_S_if --------------------------
	.section	.nv.constant0._Z15row_rmsnorm_f32PfS_S_if,"a",@progbits
	.sectionflags	@""
	.align	4
.nv.constant0._Z15row_rmsnorm_f32PfS_S_if:
	.zero		928


//--------------------- SYMBOLS --------------------------

	.type		.nv.reservedSmem.offset0,@object
	.size		.nv.reservedSmem.offset0,0x4
	.type		.nv.reservedSmem.cap,@object
	.size		.nv.reservedSmem.cap,0x4
